def matmul_kernel(
    a_ptr,
    b_ptr,
    c_ptr,
    M,
    N,
    K,
    stride_am,
    stride_ak,
    stride_bk,
    stride_bn,
    stride_cm,
    stride_cn,
    BLOCK_M: tl.constexpr,
    BLOCK_N: tl.constexpr,
    BLOCK_K: tl.constexpr,
    GROUP_M: tl.constexpr,
):
    pid = tl.program_id(axis=0)
    num_pid_m = tl.cdiv(M, BLOCK_M)
    num_pid_n = tl.cdiv(N, BLOCK_N)
    num_pid_in_group = GROUP_M * num_pid_n
    group_id = pid // num_pid_in_group
    first_pid_m = group_id * GROUP_M
    group_size_m = min(num_pid_m - first_pid_m, GROUP_M)
    pid_m = first_pid_m + ((pid % num_pid_in_group) % group_size_m)
    pid_n = (pid % num_pid_in_group) // group_size_m

    offs_am = (pid_m * BLOCK_M + tl.arange(0, BLOCK_M)) % M
    offs_bn = (pid_n * BLOCK_N + tl.arange(0, BLOCK_N)) % N
    offs_k = tl.arange(0, BLOCK_K)
    a_ptrs = a_ptr + offs_am[:, None] * stride_am + offs_k[None, :] * stride_ak
    b_ptrs = b_ptr + offs_k[:, None] * stride_bk + offs_bn[None, :] * stride_bn

    acc = tl.zeros((BLOCK_M, BLOCK_N), dtype=tl.float32)
    for kk in range(0, tl.cdiv(K, BLOCK_K)):
        a = tl.load(a_ptrs, mask=offs_k[None, :] < K - kk * BLOCK_K, other=0.0)
        b = tl.load(b_ptrs, mask=offs_k[:, None] < K - kk * BLOCK_K, other=0.0)
        acc = tl.dot(a, b, acc)
        a_ptrs += BLOCK_K * stride_ak
        b_ptrs += BLOCK_K * stride_bk

    c = acc.to(c_ptr.dtype.element_ty)
    offs_cm = pid_m * BLOCK_M + tl.arange(0, BLOCK_M)
    offs_cn = pid_n * BLOCK_N + tl.arange(0, BLOCK_N)
    c_ptrs = c_ptr + offs_cm[:, None] * stride_cm + offs_cn[None, :] * stride_cn
    mask = (offs_cm[:, None] < M) & (offs_cn[None, :] < N)
    tl.store(c_ptrs, c, mask=mask)

# config = {"BLOCK_K": 128, "BLOCK_M": 32, "BLOCK_N": 32, "GROUP_M": 8, "arch": "sm_100", "dtype": "bf16", "num_ctas": 1, "num_stages": 2, "num_warps": 2}
# arch = sm_100


// ===== COMPILED SASS (sm_100a) =====

	.target	sm_100a

	.elftype	@"ET_EXEC"


//--------------------- .note.nv.tkinfo           --------------------------
	.section	.note.nv.tkinfo,"",@"SHT_NOTE"
	.sectionflags	@"SHF_NOTE_NV_TKINFO"
	.tkinfo
        /*0018*/ 	.word	0x00000081
        /*0030*/ 	.string	""
        /*0030*/ 	.string	"ptxas-blackwell"
        /*0030*/ 	.string	"Cuda compilation tools, release 12.9, V12.9.86"
        /*0030*/ 	.string	"Build cuda_12.9.r12.9/compiler.36037853_0"
        /*0030*/ 	.string	"-v  -suppress-debug-info  -lineinfo  -arch sm_100a "



//--------------------- .note.nv.cuver            --------------------------
	.section	.note.nv.cuver,"",@"SHT_NOTE"
	.sectionflags	@"SHF_NOTE_NV_CUVER"
        /*0018*/ 	.short	0x0001
        /*001a*/ 	.short	0x0064
        /*001c*/ 	.short	0x0001
        /*001e*/ 	.short	0x0000
        /*0020*/ 	.short	0x0001
        /*0022*/ 	.short	0x0000


//--------------------- .nv.info                  --------------------------
	.section	.nv.info,"",@"SHT_CUDA_INFO"
	.align	4


	//----- nvinfo : EIATTR_REGCOUNT
	.align		4
        /*0000*/ 	.byte	0x04, 0x2f
        /*0002*/ 	.short	(.L_1 - .L_0)
	.align		4
.L_0:
        /*0004*/ 	.word	index@(matmul_kernel)
        /*0008*/ 	.word	0x000000ff


	//----- nvinfo : EIATTR_FRAME_SIZE
	.align		4
.L_1:
        /*000c*/ 	.byte	0x04, 0x11
        /*000e*/ 	.short	(.L_3 - .L_2)
	.align		4
.L_2:
        /*0010*/ 	.word	index@(matmul_kernel)
        /*0014*/ 	.word	0x00000010


	//----- nvinfo : EIATTR_MIN_STACK_SIZE
	.align		4
.L_3:
        /*0018*/ 	.byte	0x04, 0x12
        /*001a*/ 	.short	(.L_5 - .L_4)
	.align		4
.L_4:
        /*001c*/ 	.word	index@(matmul_kernel)
        /*0020*/ 	.word	0x00000010
.L_5:


//--------------------- .nv.info.matmul_kernel    --------------------------
	.section	.nv.info.matmul_kernel,"",@"SHT_CUDA_INFO"
	.sectionflags	@""
	.align	4


	//----- nvinfo : EIATTR_CUDA_API_VERSION
	.align		4
        /*0000*/ 	.byte	0x04, 0x37
        /*0002*/ 	.short	(.L_7 - .L_6)
.L_6:
        /*0004*/ 	.word	0x00000081


	//----- nvinfo : EIATTR_KPARAM_INFO
	.align		4
.L_7:
        /*0008*/ 	.byte	0x04, 0x17
        /*000a*/ 	.short	(.L_9 - .L_8)
.L_8:
        /*000c*/ 	.word	0x00000000
        /*0010*/ 	.short	0x000d
        /*0012*/ 	.short	0x0048
        /*0014*/ 	.byte	0x00, 0xf4, 0x21, 0x00


	//----- nvinfo : EIATTR_KPARAM_INFO
	.align		4
.L_9:
        /*0018*/ 	.byte	0x04, 0x17
        /*001a*/ 	.short	(.L_11 - .L_10)
.L_10:
        /*001c*/ 	.word	0x00000000
        /*0020*/ 	.short	0x000c
        /*0022*/ 	.short	0x0040
        /*0024*/ 	.byte	0x00, 0xf4, 0x21, 0x00


	//----- nvinfo : EIATTR_KPARAM_INFO
	.align		4
.L_11:
        /*0028*/ 	.byte	0x04, 0x17
        /*002a*/ 	.short	(.L_13 - .L_12)
.L_12:
        /*002c*/ 	.word	0x00000000
        /*0030*/ 	.short	0x000b
        /*0032*/ 	.short	0x0038
        /*0034*/ 	.byte	0x00, 0xf0, 0x11, 0x00


	//----- nvinfo : EIATTR_KPARAM_INFO
	.align		4
.L_13:
        /*0038*/ 	.byte	0x04, 0x17
        /*003a*/ 	.short	(.L_15 - .L_14)
.L_14:
        /*003c*/ 	.word	0x00000000
        /*0040*/ 	.short	0x000a
        /*0042*/ 	.short	0x0034
        /*0044*/ 	.byte	0x00, 0xf0, 0x11, 0x00


	//----- nvinfo : EIATTR_KPARAM_INFO
	.align		4
.L_15:
        /*0048*/ 	.byte	0x04, 0x17
        /*004a*/ 	.short	(.L_17 - .L_16)
.L_16:
        /*004c*/ 	.word	0x00000000
        /*0050*/ 	.short	0x0009
        /*0052*/ 	.short	0x0030
        /*0054*/ 	.byte	0x00, 0xf0, 0x11, 0x00


	//----- nvinfo : EIATTR_KPARAM_INFO
	.align		4
.L_17:
        /*0058*/ 	.byte	0x04, 0x17
        /*005a*/ 	.short	(.L_19 - .L_18)
.L_18:
        /*005c*/ 	.word	0x00000000
        /*0060*/ 	.short	0x0008
        /*0062*/ 	.short	0x002c
        /*0064*/ 	.byte	0x00, 0xf0, 0x11, 0x00


	//----- nvinfo : EIATTR_KPARAM_INFO
	.align		4
.L_19:
        /*0068*/ 	.byte	0x04, 0x17
        /*006a*/ 	.short	(.L_21 - .L_20)
.L_20:
        /*006c*/ 	.word	0x00000000
        /*0070*/ 	.short	0x0007
        /*0072*/ 	.short	0x0028
        /*0074*/ 	.byte	0x00, 0xf0, 0x11, 0x00


	//----- nvinfo : EIATTR_KPARAM_INFO
	.align		4
.L_21:
        /*0078*/ 	.byte	0x04, 0x17
        /*007a*/ 	.short	(.L_23 - .L_22)
.L_22:
        /*007c*/ 	.word	0x00000000
        /*0080*/ 	.short	0x0006
        /*0082*/ 	.short	0x0024
        /*0084*/ 	.byte	0x00, 0xf0, 0x11, 0x00


	//----- nvinfo : EIATTR_KPARAM_INFO
	.align		4
.L_23:
        /*0088*/ 	.byte	0x04, 0x17
        /*008a*/ 	.short	(.L_25 - .L_24)
.L_24:
        /*008c*/ 	.word	0x00000000
        /*0090*/ 	.short	0x0005
        /*0092*/ 	.short	0x0020
        /*0094*/ 	.byte	0x00, 0xf0, 0x11, 0x00


	//----- nvinfo : EIATTR_KPARAM_INFO
	.align		4
.L_25:
        /*0098*/ 	.byte	0x04, 0x17
        /*009a*/ 	.short	(.L_27 - .L_26)
.L_26:
        /*009c*/ 	.word	0x00000000
        /*00a0*/ 	.short	0x0004
        /*00a2*/ 	.short	0x001c
        /*00a4*/ 	.byte	0x00, 0xf0, 0x11, 0x00


	//----- nvinfo : EIATTR_KPARAM_INFO
	.align		4
.L_27:
        /*00a8*/ 	.byte	0x04, 0x17
        /*00aa*/ 	.short	(.L_29 - .L_28)
.L_28:
        /*00ac*/ 	.word	0x00000000
        /*00b0*/ 	.short	0x0003
        /*00b2*/ 	.short	0x0018
        /*00b4*/ 	.byte	0x00, 0xf0, 0x11, 0x00


	//----- nvinfo : EIATTR_KPARAM_INFO
	.align		4
.L_29:
        /*00b8*/ 	.byte	0x04, 0x17
        /*00ba*/ 	.short	(.L_31 - .L_30)
.L_30:
        /*00bc*/ 	.word	0x00000000
        /*00c0*/ 	.short	0x0002
        /*00c2*/ 	.short	0x0010
        /*00c4*/ 	.byte	0x00, 0xf4, 0x21, 0x00


	//----- nvinfo : EIATTR_KPARAM_INFO
	.align		4
.L_31:
        /*00c8*/ 	.byte	0x04, 0x17
        /*00ca*/ 	.short	(.L_33 - .L_32)
.L_32:
        /*00cc*/ 	.word	0x00000000
        /*00d0*/ 	.short	0x0001
        /*00d2*/ 	.short	0x0008
        /*00d4*/ 	.byte	0x00, 0xf4, 0x21, 0x00


	//----- nvinfo : EIATTR_KPARAM_INFO
	.align		4
.L_33:
        /*00d8*/ 	.byte	0x04, 0x17
        /*00da*/ 	.short	(.L_35 - .L_34)
.L_34:
        /*00dc*/ 	.word	0x00000000
        /*00e0*/ 	.short	0x0000
        /*00e2*/ 	.short	0x0000
        /*00e4*/ 	.byte	0x00, 0xf4, 0x21, 0x00


	//----- nvinfo : EIATTR_SPARSE_MMA_MASK
	.align		4
.L_35:
        /*00e8*/ 	.byte	0x03, 0x50
        /*00ea*/ 	.short	0x0000


	//----- nvinfo : EIATTR_MAXREG_COUNT
	.align		4
        /*00ec*/ 	.byte	0x03, 0x1b
        /*00ee*/ 	.short	0x00ff


	//----- nvinfo : EIATTR_NUM_BARRIERS
	.align		4
        /*00f0*/ 	.byte	0x02, 0x4c
        /*00f2*/ 	.byte	0x01
	.zero		1


	//----- nvinfo : EIATTR_ANNOTATIONS
	.align		4
        /*00f4*/ 	.byte	0x04, 0x55
        /*00f6*/ 	.short	(.L_37 - .L_36)


	//   ....[0]....
.L_36:
        /*00f8*/ 	.word	0x00000001
        /*00fc*/ 	.byte	0xb0, 0x06, 0x00, 0x00, 0x01, 0x00, 0x00, 0x00, 0xa0, 0x2b, 0x00, 0x00, 0x01, 0x00, 0x00, 0x00
        /*010c*/ 	.byte	0xc0, 0x2c, 0x00, 0x00, 0x01, 0x00, 0x00, 0x00, 0xf0, 0x2c, 0x00, 0x00, 0x01, 0x00, 0x00, 0x00
        /*011c*/ 	.byte	0xc0, 0x36, 0x00, 0x00, 0x01, 0x00, 0x00, 0x00, 0x70, 0x39, 0x00, 0x00, 0x01, 0x00, 0x00, 0x00
        /*012c*/ 	.byte	0x90, 0x6a, 0x00, 0x00


	//----- nvinfo : EIATTR_VRC_CTA_INIT_COUNT
	.align		4
.L_37:
        /*0130*/ 	.byte	0x02, 0x4a
	.zero		1
	.zero		1


	//----- nvinfo : EIATTR_EXIT_INSTR_OFFSETS
	.align		4
        /*0134*/ 	.byte	0x04, 0x1c
        /*0136*/ 	.short	(.L_39 - .L_38)


	//   ....[0]....
.L_38:
        /*0138*/ 	.word	0x000072a0


	//   ....[1]....
        /*013c*/ 	.word	0x000072d0


	//----- nvinfo : EIATTR_REQNTID
	.align		4
.L_39:
        /*0140*/ 	.byte	0x04, 0x10
        /*0142*/ 	.short	(.L_41 - .L_40)
.L_40:
        /*0144*/ 	.word	0x00000040
        /*0148*/ 	.word	0x00000001
        /*014c*/ 	.word	0x00000001


	//----- nvinfo : EIATTR_CBANK_PARAM_SIZE
	.align		4
.L_41:
        /*0150*/ 	.byte	0x03, 0x19
        /*0152*/ 	.short	0x0050


	//----- nvinfo : EIATTR_PARAM_CBANK
	.align		4
        /*0154*/ 	.byte	0x04, 0x0a
        /*0156*/ 	.short	(.L_43 - .L_42)
	.align		4
.L_42:
        /*0158*/ 	.word	index@(.nv.constant0.matmul_kernel)
        /*015c*/ 	.short	0x0380
        /*015e*/ 	.short	0x0050


	//----- nvinfo : EIATTR_SW_WAR
	.align		4
.L_43:
        /*0160*/ 	.byte	0x04, 0x36
        /*0162*/ 	.short	(.L_45 - .L_44)
.L_44:
        /*0164*/ 	.word	0x00000008
.L_45:


//--------------------- .nv.compat                --------------------------
	.section	.nv.compat,"",@"SHT_CUDA_COMPAT_INFO"
	.align	4
        /*0000*/ 	.byte	0x02, 0x02, 0x01, 0x00, 0x02, 0x05, 0x05, 0x00, 0x02, 0x03, 0x00, 0x00, 0x02, 0x06, 0x01, 0x00


//--------------------- .nv.callgraph             --------------------------
	.section	.nv.callgraph,"",@"SHT_CUDA_CALLGRAPH"
	.align	4
	.sectionentsize	8
	.align		4
        /*0000*/ 	.word	0x00000000
	.align		4
        /*0004*/ 	.word	0xffffffff
	.align		4
        /*0008*/ 	.word	0x00000000
	.align		4
        /*000c*/ 	.word	0xfffffffe
	.align		4
        /*0010*/ 	.word	0x00000000
	.align		4
        /*0014*/ 	.word	0xfffffffd
	.align		4
        /*0018*/ 	.word	0x00000000
	.align		4
        /*001c*/ 	.word	0xfffffffc


//--------------------- .text.matmul_kernel       --------------------------
	.section	.text.matmul_kernel,"ax",@progbits
	.align	128
        .global         matmul_kernel
        .type           matmul_kernel,@function
        .size           matmul_kernel,(.L_x_4 - matmul_kernel)
        .other          matmul_kernel,@"STO_CUDA_ENTRY STV_DEFAULT"
matmul_kernel:
.text.matmul_kernel:
[----:B------:R-:W0:Y:S08]  /*0000*/  LDC R1, c[0x0][0x37c] ;  /* 0x0000df00ff017b82 */ /* 0x000e300000000800 */
[----:B------:R-:W1:Y:S01]  /*0010*/  LDC.64 R44, c[0x0][0x398] ;  /* 0x0000e600ff2c7b82 */ /* 0x000e620000000a00 */
[----:B------:R-:W2:Y:S01]  /*0020*/  S2R R5, SR_CTAID.X ;  /* 0x0000000000057919 */ /* 0x000ea20000002500 */
[----:B------:R-:W3:Y:S01]  /*0030*/  LDCU UR6, c[0x0][0x3a0] ;  /* 0x00007400ff0677ac */ /* 0x000ee20008000800 */
[----:B0-----:R-:W-:Y:S01]  /*0040*/  VIADD R1, R1, 0xfffffff0 ;  /* 0xfffffff001017836 */ /* 0x001fe20000000000 */
[----:B------:R-:W0:Y:S01]  /*0050*/  S2R R116, SR_TID.X ;  /* 0x0000000000747919 */ /* 0x000e220000002100 */
[----:B------:R-:W-:Y:S01]  /*0060*/  UMOV UR4, 0x400 ;  /* 0x0000040000047882 */ /* 0x000fe20000000000 */
[----:B------:R-:W4:Y:S02]  /*0070*/  LDCU.64 UR12, c[0x0][0x358] ;  /* 0x00006b00ff0c77ac */ /* 0x000f240008000a00 */
[----:B------:R-:W5:Y:S01]  /*0080*/  S2UR UR7, SR_CgaCtaId ;  /* 0x00000000000779c3 */ /* 0x000f620000008800 */
[----:B------:R-:W0:Y:S01]  /*0090*/  LDCU UR10, c[0x0][0x3a0] ;  /* 0x00007400ff0a77ac */ /* 0x000e220008000800 */
[----:B---3--:R-:W-:Y:S01]  /*00a0*/  UIADD3 UR6, UPT, UPT, UR6, 0x7f, URZ ;  /* 0x0000007f06067890 */ /* 0x008fe2000fffe0ff */
[----:B-1----:R-:W-:-:S03]  /*00b0*/  VIADD R0, R45, 0x1f ;  /* 0x0000001f2d007836 */ /* 0x002fc60000000000 */
[----:B------:R-:W-:Y:S02]  /*00c0*/  UISETP.GT.AND UP0, UPT, UR6, 0x7f, UPT ;  /* 0x0000007f0600788c */ /* 0x000fe4000bf04270 */
[----:B------:R-:W-:Y:S01]  /*00d0*/  SHF.R.S32.HI R3, RZ, 0x1f, R0 ;  /* 0x0000001fff037819 */ /* 0x000fe20000011400 */
[----:B-----5:R-:W-:-:S03]  /*00e0*/  ULEA UR7, UR7, UR4, 0x18 ;  /* 0x0000000407077291 */ /* 0x020fc6000f8ec0ff */
[----:B------:R-:W-:Y:S02]  /*00f0*/  LEA.HI R3, R3, R0, RZ, 0x5 ;  /* 0x0000000003037211 */ /* 0x000fe400078f28ff */
[----:B--2---:R-:W-:Y:S02]  /*0100*/  IABS R8, R5 ;  /* 0x0000000500087213 */ /* 0x004fe40000000000 */
[----:B------:R-:W-:Y:S02]  /*0110*/  SHF.R.S32.HI R3, RZ, 0x5, R3 ;  /* 0x00000005ff037819 */ /* 0x000fe40000011403 */
[----:B0-----:R-:W-:-:S03]  /*0120*/  LOP3.LUT R239, R116, 0x1f, RZ, 0xc0, !PT ;  /* 0x0000001f74ef7812 */ /* 0x001fc600078ec0ff */
[----:B------:R-:W-:-:S05]  /*0130*/  IMAD.SHL.U32 R4, R3, 0x8, RZ ;  /* 0x0000000803047824 */ /* 0x000fca00078e00ff */
[-C--:B------:R-:W-:Y:S02]  /*0140*/  IABS R7, R4.reuse ;  /* 0x0000000400077213 */ /* 0x080fe40000000000 */
[----:B------:R-:W-:Y:S02]  /*0150*/  IABS R10, R4 ;  /* 0x00000004000a7213 */ /* 0x000fe40000000000 */
[----:B------:R-:W0:Y:S08]  /*0160*/  I2F.RP R0, R7 ;  /* 0x0000000700007306 */ /* 0x000e300000209400 */
[----:B0-----:R-:W0:Y:S02]  /*0170*/  MUFU.RCP R0, R0 ;  /* 0x0000000000007308 */ /* 0x001e240000001000 */
[----:B0-----:R-:W-:-:S02]  /*0180*/  VIADD R2, R0, 0xffffffe ;  /* 0x0ffffffe00027836 */ /* 0x001fc40000000000 */
[----:B------:R-:W-:-:S04]  /*0190*/  IMAD.MOV R0, RZ, RZ, -R10 ;  /* 0x000000ffff007224 */ /* 0x000fc800078e0a0a */
[----:B------:R0:W1:Y:S02]  /*01a0*/  F2I.FTZ.U32.TRUNC.NTZ R3, R2 ;  /* 0x0000000200037305 */ /* 0x000064000021f000 */
[----:B0-----:R-:W-:Y:S02]  /*01b0*/  IMAD.MOV.U32 R2, RZ, RZ, RZ ;  /* 0x000000ffff027224 */ /* 0x001fe400078e00ff */
[----:B-1----:R-:W-:-:S04]  /*01c0*/  IMAD.MOV R6, RZ, RZ, -R3 ;  /* 0x000000ffff067224 */ /* 0x002fc800078e0a03 */
[----:B------:R-:W-:Y:S02]  /*01d0*/  IMAD R9, R6, R7, RZ ;  /* 0x0000000706097224 */ /* 0x000fe400078e02ff */
[----:B------:R-:W-:Y:S02]  /*01e0*/  IMAD.MOV.U32 R6, RZ, RZ, R8 ;  /* 0x000000ffff067224 */ /* 0x000fe400078e0008 */
[----:B------:R-:W-:-:S06]  /*01f0*/  IMAD.HI.U32 R3, R3, R9, R2 ;  /* 0x0000000903037227 */ /* 0x000fcc00078e0002 */
[----:B------:R-:W-:-:S04]  /*0200*/  IMAD.HI.U32 R3, R3, R6, RZ ;  /* 0x0000000603037227 */ /* 0x000fc800078e00ff */
[----:B------:R-:W-:-:S05]  /*0210*/  IMAD R0, R3, R0, R6 ;  /* 0x0000000003007224 */ /* 0x000fca00078e0206 */
[----:B------:R-:W-:-:S13]  /*0220*/  ISETP.GT.U32.AND P1, PT, R7, R0, PT ;  /* 0x000000000700720c */ /* 0x000fda0003f24070 */
[----:B------:R-:W-:Y:S02]  /*0230*/  @!P1 IMAD.IADD R0, R0, 0x1, -R7 ;  /* 0x0000000100009824 */ /* 0x000fe400078e0a07 */
[----:B------:R-:W-:Y:S01]  /*0240*/  @!P1 VIADD R3, R3, 0x1 ;  /* 0x0000000103039836 */ /* 0x000fe20000000000 */
[----:B------:R-:W-:Y:S02]  /*0250*/  ISETP.NE.AND P1, PT, R4, RZ, PT ;  /* 0x000000ff0400720c */ /* 0x000fe40003f25270 */
[----:B------:R-:W-:Y:S02]  /*0260*/  ISETP.GE.U32.AND P0, PT, R0, R7, PT ;  /* 0x000000070000720c */ /* 0x000fe40003f06070 */
[----:B------:R-:W-:-:S04]  /*0270*/  LOP3.LUT R0, R5, R4, RZ, 0x3c, !PT ;  /* 0x0000000405007212 */ /* 0x000fc800078e3cff */
[----:B------:R-:W-:Y:S01]  /*0280*/  ISETP.GE.AND P2, PT, R0, RZ, PT ;  /* 0x000000ff0000720c */ /* 0x000fe20003f46270 */
[----:B------:R-:W-:-:S06]  /*0290*/  VIADD R0, R44, 0x1f ;  /* 0x0000001f2c007836 */ /* 0x000fcc0000000000 */
[----:B------:R-:W-:-:S04]  /*02a0*/  @P0 VIADD R3, R3, 0x1 ;  /* 0x0000000103030836 */ /* 0x000fc80000000000 */
[----:B------:R-:W-:Y:S01]  /*02b0*/  IMAD.MOV.U32 R2, RZ, RZ, R3 ;  /* 0x000000ffff027224 */ /* 0x000fe200078e0003 */
[----:B------:R-:W-:-:S03]  /*02c0*/  SHF.R.S32.HI R3, RZ, 0x1f, R0 ;  /* 0x0000001fff037819 */ /* 0x000fc60000011400 */
[----:B------:R-:W-:Y:S01]  /*02d0*/  @!P2 IMAD.MOV R2, RZ, RZ, -R2 ;  /* 0x000000ffff02a224 */ /* 0x000fe200078e0a02 */
[----:B------:R-:W-:Y:S02]  /*02e0*/  @!P1 LOP3.LUT R2, RZ, R4, RZ, 0x33, !PT ;  /* 0x00000004ff029212 */ /* 0x000fe400078e33ff */
[----:B------:R-:W-:-:S03]  /*02f0*/  LEA.HI R3, R3, R0, RZ, 0x5 ;  /* 0x0000000003037211 */ /* 0x000fc600078f28ff */
[----:B------:R-:W-:Y:S02]  /*0300*/  IMAD.SHL.U32 R6, R2, 0x8, RZ ;  /* 0x0000000802067824 */ /* 0x000fe400078e00ff */
[----:B------:R-:W-:-:S03]  /*0310*/  IMAD.MOV R2, RZ, RZ, -R2 ;  /* 0x000000ffff027224 */ /* 0x000fc600078e0a02 */
[----:B------:R-:W-:Y:S01]  /*0320*/  LEA.HI.SX32 R3, R3, -R6, 0x1b ;  /* 0x8000000603037211 */ /* 0x000fe200078fdaff */
[----:B------:R-:W-:-:S03]  /*0330*/  IMAD R4, R4, R2, R5 ;  /* 0x0000000204047224 */ /* 0x000fc600078e0205 */
[----:B------:R-:W-:Y:S02]  /*0340*/  VIMNMX R11, PT, PT, R3, 0x8, PT ;  /* 0x00000008030b7848 */ /* 0x000fe40003fe0100 */
[----:B------:R-:W-:Y:S02]  /*0350*/  IABS R9, R4 ;  /* 0x0000000400097213 */ /* 0x000fe40000000000 */
[----:B------:R-:W-:-:S04]  /*0360*/  IABS R7, R11 ;  /* 0x0000000b00077213 */ /* 0x000fc80000000000 */
[----:B------:R-:W0:Y:S08]  /*0370*/  I2F.RP R0, R7 ;  /* 0x0000000700007306 */ /* 0x000e300000209400 */
[----:B0-----:R-:W0:Y:S02]  /*0380*/  MUFU.RCP R0, R0 ;  /* 0x0000000000007308 */ /* 0x001e240000001000 */
[----:B0-----:R-:W-:-:S06]  /*0390*/  VIADD R3, R0, 0xffffffe ;  /* 0x0ffffffe00037836 */ /* 0x001fcc0000000000 */
[----:B------:R-:W0:Y:S02]  /*03a0*/  F2I.FTZ.U32.TRUNC.NTZ R3, R3 ;  /* 0x0000000300037305 */ /* 0x000e24000021f000 */
[----:B0-----:R-:W-:-:S04]  /*03b0*/  IMAD.MOV R8, RZ, RZ, -R3 ;  /* 0x000000ffff087224 */ /* 0x001fc800078e0a03 */
[----:B------:R-:W-:Y:S01]  /*03c0*/  IMAD.MOV.U32 R2, RZ, RZ, R8 ;  /* 0x000000ffff027224 */ /* 0x000fe200078e0008 */
[----:B------:R-:W-:-:S03]  /*03d0*/  IABS R8, R11 ;  /* 0x0000000b00087213 */ /* 0x000fc60000000000 */
[----:B------:R-:W-:Y:S02]  /*03e0*/  IMAD R5, R2, R7, RZ ;  /* 0x0000000702057224 */ /* 0x000fe400078e02ff */
[----:B------:R-:W-:Y:S02]  /*03f0*/  IMAD.MOV.U32 R2, RZ, RZ, RZ ;  /* 0x000000ffff027224 */ /* 0x000fe400078e00ff */
[----:B------:R-:W-:Y:S02]  /*0400*/  IMAD.MOV R0, RZ, RZ, -R8 ;  /* 0x000000ffff007224 */ /* 0x000fe400078e0a08 */
[----:B------:R-:W-:Y:S01]  /*0410*/  IMAD.HI.U32 R2, R3, R5, R2 ;  /* 0x0000000503027227 */ /* 0x000fe200078e0002 */
[----:B------:R-:W-:-:S05]  /*0420*/  SHF.R.U32.HI R3, RZ, 0x5, R116 ;  /* 0x00000005ff037819 */ /* 0x000fca0000011674 */
        /* <DEDUP_REMOVED lines=8> */
[----:B------:R-:W-:-:S07]  /*04b0*/  ISETP.GE.AND P2, PT, R0, RZ, PT ;  /* 0x000000ff0000720c */ /* 0x000fce0003f46270 */
[----:B------:R-:W-:-:S06]  /*04c0*/  @P0 VIADD R2, R2, 0x1 ;  /* 0x0000000102020836 */ /* 0x000fcc0000000000 */
[----:B------:R-:W-:Y:S01]  /*04d0*/  @!P2 IMAD.MOV R2, RZ, RZ, -R2 ;  /* 0x000000ffff02a224 */ /* 0x000fe200078e0a02 */
[----:B------:R-:W-:-:S05]  /*04e0*/  @!P1 LOP3.LUT R2, RZ, R11, RZ, 0x33, !PT ;  /* 0x0000000bff029212 */ /* 0x000fca00078e33ff */
[----:B------:R-:W-:Y:S02]  /*04f0*/  IMAD.MOV R0, RZ, RZ, -R2 ;  /* 0x000000ffff007224 */ /* 0x000fe400078e0a02 */
[----:B------:R-:W-:Y:S02]  /*0500*/  IMAD.SHL.U32 R224, R2, 0x20, RZ ;  /* 0x0000002002e07824 */ /* 0x000fe400078e00ff */
[----:B------:R-:W-:-:S04]  /*0510*/  IMAD R0, R11, R0, R4 ;  /* 0x000000000b007224 */ /* 0x000fc800078e0204 */
[----:B------:R-:W-:-:S04]  /*0520*/  IMAD.IADD R0, R6, 0x1, R0 ;  /* 0x0000000106007824 */ /* 0x000fc800078e0200 */
[----:B------:R-:W-:Y:S01]  /*0530*/  IMAD R239, R0, 0x20, R239 ;  /* 0x0000002000ef7824 */ /* 0x000fe200078e02ef */
[----:B------:R-:W-:Y:S02]  /*0540*/  SGXT.U32 R0, R3, 0x1 ;  /* 0x000000010300781a */ /* 0x000fe40000000000 */
[----:B------:R-:W-:Y:S02]  /*0550*/  LOP3.LUT R3, R116, 0x3f, RZ, 0xc0, !PT ;  /* 0x0000003f74037812 */ /* 0x000fe400078ec0ff */
[C---:B------:R-:W-:Y:S02]  /*0560*/  LOP3.LUT R149, R0.reuse, 0x2, RZ, 0xfc, !PT ;  /* 0x0000000200957812 */ /* 0x040fe400078efcff */
[C---:B------:R-:W-:Y:S02]  /*0570*/  LOP3.LUT R117, R0.reuse, 0x4, RZ, 0xfc, !PT ;  /* 0x0000000400757812 */ /* 0x040fe400078efcff */
[C---:B------:R-:W-:Y:S02]  /*0580*/  LOP3.LUT R118, R0.reuse, 0x6, RZ, 0xfc, !PT ;  /* 0x0000000600767812 */ /* 0x040fe400078efcff */
[----:B------:R-:W-:-:S02]  /*0590*/  LOP3.LUT R119, R0, 0x8, RZ, 0xfc, !PT ;  /* 0x0000000800777812 */ /* 0x000fc400078efcff */
[C---:B------:R-:W-:Y:S02]  /*05a0*/  LOP3.LUT R120, R0.reuse, 0xa, RZ, 0xfc, !PT ;  /* 0x0000000a00787812 */ /* 0x040fe400078efcff */
[C---:B------:R-:W-:Y:S02]  /*05b0*/  LOP3.LUT R121, R0.reuse, 0xc, RZ, 0xfc, !PT ;  /* 0x0000000c00797812 */ /* 0x040fe400078efcff */
        /* <DEDUP_REMOVED lines=8> */
[----:B------:R-:W-:Y:S01]  /*0640*/  LOP3.LUT R130, R0, 0x1e, RZ, 0xfc, !PT ;  /* 0x0000001e00827812 */ /* 0x000fe200078efcff */
[----:B----4-:R-:W-:Y:S06]  /*0650*/  BRA.U UP0, `(.L_x_0) ;  /* 0x00000001001c7547 */ /* 0x010fec000b800000 */
[----:B------:R-:W-:Y:S01]  /*0660*/  IMAD.SHL.U32 R2, R116, 0x8, RZ ;  /* 0x0000000874027824 */ /* 0x000fe200078e00ff */
[----:B------:R-:W-:Y:S02]  /*0670*/  CS2R R100, SRZ ;  /* 0x0000000000647805 */ /* 0x000fe4000001ff00 */
[----:B------:R-:W-:Y:S02]  /*0680*/  CS2R R102, SRZ ;  /* 0x0000000000667805 */ /* 0x000fe4000001ff00 */
[----:B------:R-:W-:Y:S02]  /*0690*/  CS2R R112, SRZ ;  /* 0x0000000000707805 */ /* 0x000fe4000001ff00 */
[----:B------:R-:W-:Y:S01]  /*06a0*/  CS2R R114, SRZ ;  /* 0x0000000000727805 */ /* 0x000fe2000001ff00 */
[----:B------:R0:W-:Y:S01]  /*06b0*/  STL [R1], R2 ;  /* 0x0000000201007387 */ /* 0x0001e20000100800 */
[----:B------:R-:W-:Y:S05]  /*06c0*/  BRA `(.L_x_1) ;  /* 0x0000006000f07947 */ /* 0x000fea0003800000 */
.L_x_0:
[----:B------:R-:W-:Y:S01]  /*06d0*/  IABS R11, R44 ;  /* 0x0000002c000b7213 */ /* 0x000fe20000000000 */
[C---:B------:R-:W-:Y:S01]  /*06e0*/  VIADD R12, R224.reuse, 0x1d ;  /* 0x0000001de00c7836 */ /* 0x040fe20000000000 */
[----:B------:R-:W-:Y:S01]  /*06f0*/  IABS R4, R45 ;  /* 0x0000002d00047213 */ /* 0x000fe20000000000 */
[C---:B------:R-:W-:Y:S01]  /*0700*/  VIADD R14, R224.reuse, 0x1c ;  /* 0x0000001ce00e7836 */ /* 0x040fe20000000000 */
[----:B------:R-:W0:Y:S01]  /*0710*/  I2F.RP R2, R11 ;  /* 0x0000000b00027306 */ /* 0x000e220000209400 */
[----:B------:R-:W-:Y:S01]  /*0720*/  VIADD R16, R224, 0x1b ;  /* 0x0000001be0107836 */ /* 0x000fe20000000000 */
[----:B------:R-:W-:Y:S01]  /*0730*/  ISETP.NE.AND P6, PT, R44, RZ, PT ;  /* 0x000000ff2c00720c */ /* 0x000fe20003fc5270 */
[C---:B------:R-:W-:Y:S01]  /*0740*/  VIADD R18, R224.reuse, 0x17 ;  /* 0x00000017e0127836 */ /* 0x040fe20000000000 */
[----:B------:R-:W-:Y:S01]  /*0750*/  IABS R15, R14 ;  /* 0x0000000e000f7213 */ /* 0x000fe20000000000 */
[C---:B------:R-:W-:Y:S01]  /*0760*/  VIADD R20, R224.reuse, 0xe ;  /* 0x0000000ee0147836 */ /* 0x040fe20000000000 */
[----:B------:R-:W-:Y:S01]  /*0770*/  IABS R17, R16 ;  /* 0x0000001000117213 */ /* 0x000fe20000000000 */
[C---:B------:R-:W-:Y:S01]  /*0780*/  VIADD R24, R224.reuse, 0xa ;  /* 0x0000000ae0187836 */ /* 0x040fe20000000000 */
[----:B------:R-:W1:Y:S01]  /*0790*/  I2F.RP R5, R4 ;  /* 0x0000000400057306 */ /* 0x000e620000209400 */
[----:B------:R-:W-:Y:S01]  /*07a0*/  IABS R21, R18 ;  /* 0x0000001200157213 */ /* 0x000fe20000000000 */
[C---:B------:R-:W-:Y:S01]  /*07b0*/  VIADD R22, R224.reuse, 0xb ;  /* 0x0000000be0167836 */ /* 0x040fe20000000000 */
[----:B------:R-:W-:Y:S01]  /*07c0*/  IABS R39, R20 ;  /* 0x0000001400277213 */ /* 0x000fe20000000000 */
[C---:B------:R-:W-:Y:S01]  /*07d0*/  VIADD R28, R224.reuse, 0x8 ;  /* 0x00000008e01c7836 */ /* 0x040fe20000000000 */
[----:B------:R-:W-:Y:S01]  /*07e0*/  IABS R49, R24 ;  /* 0x0000001800317213 */ /* 0x000fe20000000000 */
[C---:B------:R-:W-:Y:S01]  /*07f0*/  VIADD R26, R224.reuse, 0x9 ;  /* 0x00000009e01a7836 */ /* 0x040fe20000000000 */
[----:B------:R-:W-:Y:S01]  /*0800*/  IABS R47, R22 ;  /* 0x00000016002f7213 */ /* 0x000fe20000000000 */
[----:B0-----:R-:W0:Y:S01]  /*0810*/  MUFU.RCP R2, R2 ;  /* 0x0000000200027308 */ /* 0x001e220000001000 */
[----:B------:R-:W-:Y:S01]  /*0820*/  IABS R53, R28 ;  /* 0x0000001c00357213 */ /* 0x000fe20000000000 */
[C---:B------:R-:W-:Y:S01]  /*0830*/  VIADD R30, R224.reuse, 0x7 ;  /* 0x00000007e01e7836 */ /* 0x040fe20000000000 */
[----:B------:R-:W-:Y:S01]  /*0840*/  IABS R51, R26 ;  /* 0x0000001a00337213 */ /* 0x000fe20000000000 */
[C---:B------:R-:W-:Y:S01]  /*0850*/  VIADD R32, R224.reuse, 0x6 ;  /* 0x00000006e0207836 */ /* 0x040fe20000000000 */
[----:B------:R-:W-:Y:S01]  /*0860*/  IABS R69, R224 ;  /* 0x000000e000457213 */ /* 0x000fe20000000000 */
[C---:B------:R-:W-:Y:S01]  /*0870*/  VIADD R34, R224.reuse, 0x5 ;  /* 0x00000005e0227836 */ /* 0x040fe20000000000 */
[----:B------:R-:W-:Y:S01]  /*0880*/  IABS R55, R30 ;  /* 0x0000001e00377213 */ /* 0x000fe20000000000 */
[----:B-1----:R-:W1:Y:S01]  /*0890*/  MUFU.RCP R5, R5 ;  /* 0x0000000500057308 */ /* 0x002e620000001000 */
[----:B------:R-:W-:Y:S01]  /*08a0*/  IABS R57, R32 ;  /* 0x0000002000397213 */ /* 0x000fe20000000000 */
[C---:B------:R-:W-:Y:S01]  /*08b0*/  VIADD R36, R224.reuse, 0x2 ;  /* 0x00000002e0247836 */ /* 0x040fe20000000000 */
[----:B------:R-:W-:Y:S01]  /*08c0*/  IABS R59, R34 ;  /* 0x00000022003b7213 */ /* 0x000fe20000000000 */
[----:B------:R-:W-:Y:S01]  /*08d0*/  VIADD R38, R224, 0x1 ;  /* 0x00000001e0267836 */ /* 0x000fe20000000000 */
[----:B------:R-:W2:Y:S01]  /*08e0*/  LDCU UR9, c[0x0][0x3ac] ;  /* 0x00007580ff0977ac */ /* 0x000ea20008000800 */
[----:B------:R-:W-:-:S02]  /*08f0*/  LOP3.LUT R241, R0, 0x60, RZ, 0xfc, !PT ;  /* 0x0000006000f17812 */ /* 0x000fc400078efcff */
[----:B------:R-:W-:Y:S01]  /*0900*/  IABS R65, R36 ;  /* 0x0000002400417213 */ /* 0x000fe20000000000 */
[----:B0-----:R-:W-:Y:S01]  /*0910*/  VIADD R6, R2, 0xffffffe ;  /* 0x0ffffffe02067836 */ /* 0x001fe20000000000 */
[----:B------:R-:W-:Y:S01]  /*0920*/  IABS R2, R239 ;  /* 0x000000ef00027213 */ /* 0x000fe20000000000 */
[----:B------:R-:W0:Y:S01]  /*0930*/  LDCU UR5, c[0x0][0x3b0] ;  /* 0x00007600ff0577ac */ /* 0x000e220008000800 */
[----:B------:R-:W-:Y:S01]  /*0940*/  IABS R67, R38 ;  /* 0x0000002600437213 */ /* 0x000fe20000000000 */
[----:B------:R3:W4:Y:S01]  /*0950*/  F2I.FTZ.U32.TRUNC.NTZ R7, R6 ;  /* 0x0000000600077305 */ /* 0x000722000021f000 */
[C---:B------:R-:W-:Y:S01]  /*0960*/  LOP3.LUT R244, R0.reuse, 0x5a, RZ, 0xfc, !PT ;  /* 0x0000005a00f47812 */ /* 0x040fe200078efcff */
[----:B------:R-:W5:Y:S01]  /*0970*/  LDCU UR4, c[0x0][0x3a4] ;  /* 0x00007480ff0477ac */ /* 0x000f620008000800 */
[C---:B------:R-:W-:Y:S01]  /*0980*/  LOP3.LUT R247, R0.reuse, 0x54, RZ, 0xfc, !PT ;  /* 0x0000005400f77812 */ /* 0x040fe200078efcff */
[----:B-1----:R-:W-:Y:S01]  /*0990*/  VIADD R8, R5, 0xffffffe ;  /* 0x0ffffffe05087836 */ /* 0x002fe20000000000 */
[----:B------:R-:W-:Y:S01]  /*09a0*/  LOP3.LUT R250, R0, 0x4e, RZ, 0xfc, !PT ;  /* 0x0000004e00fa7812 */ /* 0x000fe200078efcff */
[----:B------:R-:W-:Y:S01]  /*09b0*/  VIADD R5, R224, 0x1f ;  /* 0x0000001fe0057836 */ /* 0x000fe20000000000 */
[----:B------:R-:W1:Y:S01]  /*09c0*/  LDCU.64 UR14, c[0x0][0x380] ;  /* 0x00007000ff0e77ac */ /* 0x000e620008000a00 */
[----:B------:R0:W1:Y:S01]  /*09d0*/  F2I.FTZ.U32.TRUNC.NTZ R9, R8 ;  /* 0x0000000800097305 */ /* 0x000062000021f000 */
[----:B---3--:R-:W-:Y:S01]  /*09e0*/  IMAD.MOV.U32 R6, RZ, RZ, RZ ;  /* 0x000000ffff067224 */ /* 0x008fe200078e00ff */
[C---:B------:R-:W-:Y:S01]  /*09f0*/  LOP3.LUT R148, R0.reuse, 0x48, RZ, 0xfc, !PT ;  /* 0x0000004800947812 */ /* 0x040fe200078efcff */
[----:B--2---:R-:W-:Y:S01]  /*0a00*/  IMAD R96, R3, UR9, RZ ;  /* 0x0000000903607c24 */ /* 0x004fe2000f8e02ff */
[----:B------:R-:W-:Y:S01]  /*0a10*/  ISETP.GE.AND P2, PT, R5, RZ, PT ;  /* 0x000000ff0500720c */ /* 0x000fe20003f46270 */
[----:B------:R-:W-:Y:S01]  /*0a20*/  USHF.R.S32.HI UR8, URZ, 0x1f, UR6 ;  /* 0x0000001fff087899 */ /* 0x000fe20008011406 */
[C---:B------:R-:W-:Y:S01]  /*0a30*/  LOP3.LUT R145, R0.reuse, 0x42, RZ, 0xfc, !PT ;  /* 0x0000004200917812 */ /* 0x040fe200078efcff */
[--C-:B----4-:R-:W-:Y:S01]  /*0a40*/  IMAD.MOV R10, RZ, RZ, -R7.reuse ;  /* 0x000000ffff0a7224 */ /* 0x110fe200078e0a07 */
[C---:B------:R-:W-:Y:S01]  /*0a50*/  LOP3.LUT R142, R0.reuse, 0x3c, RZ, 0xfc, !PT ;  /* 0x0000003c008e7812 */ /* 0x040fe200078efcff */
[----:B0-----:R-:W-:Y:S01]  /*0a60*/  IMAD.MOV.U32 R8, RZ, RZ, RZ ;  /* 0x000000ffff087224 */ /* 0x001fe200078e00ff */
[----:B------:R-:W-:Y:S01]  /*0a70*/  LOP3.LUT R139, R0, 0x36, RZ, 0xfc, !PT ;  /* 0x00000036008b7812 */ /* 0x000fe200078efcff */
[----:B------:R-:W-:Y:S01]  /*0a80*/  IMAD R13, R10, R11, RZ ;  /* 0x0000000b0a0d7224 */ /* 0x000fe200078e02ff */
[----:B------:R-:W-:Y:S01]  /*0a90*/  LOP3.LUT R136, R0, 0x30, RZ, 0xfc, !PT ;  /* 0x0000003000887812 */ /* 0x000fe200078efcff */
[----:B------:R-:W-:Y:S01]  /*0aa0*/  VIADD R10, R224, 0x1e ;  /* 0x0000001ee00a7836 */ /* 0x000fe20000000000 */
[C---:B------:R-:W-:Y:S01]  /*0ab0*/  LOP3.LUT R133, R0.reuse, 0x2a, RZ, 0xfc, !PT ;  /* 0x0000002a00857812 */ /* 0x040fe200078efcff */
[----:B------:R-:W-:Y:S01]  /*0ac0*/  IMAD.HI.U32 R7, R7, R13, R6 ;  /* 0x0000000d07077227 */ /* 0x000fe200078e0006 */
[----:B------:R-:W-:Y:S01]  /*0ad0*/  IABS R6, R5 ;  /* 0x0000000500067213 */ /* 0x000fe20000000000 */
[----:B------:R-:W-:Y:S01]  /*0ae0*/  ULEA.HI UR8, UR8, UR6, URZ, 0x7 ;  /* 0x0000000608087291 */ /* 0x000fe2000f8f38ff */
[C---:B------:R-:W-:Y:S01]  /*0af0*/  LOP3.LUT R242, R0.reuse, 0x5e, RZ, 0xfc, !PT ;  /* 0x0000005e00f27812 */ /* 0x040fe200078efcff */
[----:B-1----:R-:W-:Y:S01]  /*0b00*/  IMAD.MOV R13, RZ, RZ, -R9 ;  /* 0x000000ffff0d7224 */ /* 0x002fe200078e0a09 */
[C---:B------:R-:W-:Y:S01]  /*0b10*/  LOP3.LUT R115, R0.reuse, 0x24, RZ, 0xfc, !PT ;  /* 0x0000002400737812 */ /* 0x040fe200078efcff */
[----:B------:R-:W-:Y:S01]  /*0b20*/  IMAD.HI.U32 R7, R7, R2, RZ ;  /* 0x0000000207077227 */ /* 0x000fe200078e00ff */
[C---:B------:R-:W-:Y:S01]  /*0b30*/  LOP3.LUT R245, R0.reuse, 0x58, RZ, 0xfc, !PT ;  /* 0x0000005800f57812 */ /* 0x040fe200078efcff */
[----:B------:R-:W-:Y:S01]  /*0b40*/  USHF.L.U32 UR6, UR9, 0x7, URZ ;  /* 0x0000000709067899 */ /* 0x000fe200080006ff */
[C---:B------:R-:W-:Y:S01]  /*0b50*/  LOP3.LUT R248, R0.reuse, 0x52, RZ, 0xfc, !PT ;  /* 0x0000005200f87812 */ /* 0x040fe200078efcff */
[----:B------:R-:W-:Y:S01]  /*0b60*/  IMAD.MOV R7, RZ, RZ, -R7 ;  /* 0x000000ffff077224 */ /* 0x000fe200078e0a07 */
[----:B------:R-:W-:Y:S01]  /*0b70*/  LOP3.LUT R251, R0, 0x4c, RZ, 0xfc, !PT ;  /* 0x0000004c00fb7812 */ /* 0x000fe200078efcff */
[----:B------:R-:W-:Y:S01]  /*0b80*/  IMAD.WIDE R96, R96, 0x2, RZ ;  /* 0x0000000260607825 */ /* 0x000fe200078e02ff */
[C---:B------:R-:W-:Y:S01]  /*0b90*/  LOP3.LUT R147, R0.reuse, 0x46, RZ, 0xfc, !PT ;  /* 0x0000004600937812 */ /* 0x040fe200078efcff */
[----:B------:R-:W-:Y:S01]  /*0ba0*/  USHF.R.S32.HI UR8, URZ, 0x7, UR8 ;  /* 0x00000007ff087899 */ /* 0x000fe20008011408 */
[C---:B------:R-:W-:Y:S01]  /*0bb0*/  LOP3.LUT R144, R0.reuse, 0x40, RZ, 0xfc, !PT ;  /* 0x0000004000907812 */ /* 0x040fe200078efcff */
[----:B------:R-:W-:Y:S01]  /*0bc0*/  IMAD R2, R11, R7, R2 ;  /* 0x000000070b027224 */ /* 0x000fe200078e0202 */
[----:B------:R-:W-:Y:S01]  /*0bd0*/  LOP3.LUT R141, R0, 0x3a, RZ, 0xfc, !PT ;  /* 0x0000003a008d7812 */ /* 0x000fe200078efcff */
[----:B------:R-:W-:Y:S01]  /*0be0*/  IMAD R7, R13, R4, RZ ;  /* 0x000000040d077224 */ /* 0x000fe200078e02ff */
[----:B------:R-:W-:-:S02]  /*0bf0*/  IABS R13, R10 ;  /* 0x0000000a000d7213 */ /* 0x000fc40000000000 */
[----:B------:R-:W-:Y:S01]  /*0c00*/  ISETP.GT.U32.AND P0, PT, R11, R2, PT ;  /* 0x000000020b00720c */ /* 0x000fe20003f04070 */
[----:B------:R-:W-:Y:S01]  /*0c10*/  IMAD.HI.U32 R8, R9, R7, R8 ;  /* 0x0000000709087227 */ /* 0x000fe200078e0008 */
[C---:B------:R-:W-:Y:S02]  /*0c20*/  LOP3.LUT R100, R0.reuse, 0x68, RZ, 0xfc, !PT ;  /* 0x0000006800647812 */ /* 0x040fe400078efcff */
[C---:B------:R-:W-:Y:S01]  /*0c30*/  LOP3.LUT R240, R0.reuse, 0x62, RZ, 0xfc, !PT ;  /* 0x0000006200f07812 */ /* 0x040fe200078efcff */
[----:B------:R-:W-:Y:S01]  /*0c40*/  IMAD.MOV.U32 R9, RZ, RZ, R6 ;  /* 0x000000ffff097224 */ /* 0x000fe200078e0006 */
[----:B------:R-:W-:Y:S01]  /*0c50*/  LOP3.LUT R243, R0, 0x5c, RZ, 0xfc, !PT ;  /* 0x0000005c00f37812 */ /* 0x000fe200078efcff */
[----:B------:R-:W-:Y:S01]  /*0c60*/  IMAD.HI.U32 R7, R8, R13, RZ ;  /* 0x0000000d08077227 */ /* 0x000fe200078e00ff */
[C---:B------:R-:W-:Y:S02]  /*0c70*/  LOP3.LUT R246, R0.reuse, 0x56, RZ, 0xfc, !PT ;  /* 0x0000005600f67812 */ /* 0x040fe400078efcff */
[----:B------:R-:W-:Y:S01]  /*0c80*/  LOP3.LUT R249, R0, 0x50, RZ, 0xfc, !PT ;  /* 0x0000005000f97812 */ /* 0x000fe200078efcff */
[----:B------:R-:W-:Y:S01]  /*0c90*/  IMAD.HI.U32 R6, R8, R9, RZ ;  /* 0x0000000908067227 */ /* 0x000fe200078e00ff */
[----:B------:R-:W-:-:S02]  /*0ca0*/  LOP3.LUT R252, R0, 0x4a, RZ, 0xfc, !PT ;  /* 0x0000004a00fc7812 */ /* 0x000fc400078efcff */
[C---:B------:R-:W-:Y:S01]  /*0cb0*/  LOP3.LUT R146, R0.reuse, 0x44, RZ, 0xfc, !PT ;  /* 0x0000004400927812 */ /* 0x040fe200078efcff */
[----:B------:R-:W-:Y:S01]  /*0cc0*/  IMAD.MOV R7, RZ, RZ, -R7 ;  /* 0x000000ffff077224 */ /* 0x000fe200078e0a07 */
[C---:B------:R-:W-:Y:S01]  /*0cd0*/  LOP3.LUT R143, R0.reuse, 0x3e, RZ, 0xfc, !PT ;  /* 0x0000003e008f7812 */ /* 0x040fe200078efcff */
[----:B------:R-:W-:Y:S01]  /*0ce0*/  IMAD.MOV R6, RZ, RZ, -R6 ;  /* 0x000000ffff067224 */ /* 0x000fe200078e0a06 */
[----:B------:R-:W-:Y:S01]  /*0cf0*/  LOP3.LUT R140, R0, 0x38, RZ, 0xfc, !PT ;  /* 0x00000038008c7812 */ /* 0x000fe200078efcff */
[----:B------:R-:W-:Y:S01]  /*0d00*/  IMAD R7, R4, R7, R13 ;  /* 0x0000000704077224 */ /* 0x000fe200078e020d */
[----:B------:R-:W-:Y:S01]  /*0d10*/  IABS R13, R12 ;  /* 0x0000000c000d7213 */ /* 0x000fe20000000000 */
[----:B------:R-:W-:Y:S01]  /*0d20*/  @!P0 IMAD.IADD R2, R2, 0x1, -R11 ;  /* 0x0000000102028824 */ /* 0x000fe200078e0a0b */
[----:B------:R-:W-:Y:S01]  /*0d30*/  ISETP.GE.AND P0, PT, R10, RZ, PT ;  /* 0x000000ff0a00720c */ /* 0x000fe20003f06270 */
[C---:B------:R-:W-:Y:S01]  /*0d40*/  IMAD R5, R4.reuse, R6, R9 ;  /* 0x0000000604057224 */ /* 0x040fe200078e0209 */
[----:B------:R-:W-:Y:S01]  /*0d50*/  ISETP.GT.U32.AND P4, PT, R4, R7, PT ;  /* 0x000000070400720c */ /* 0x000fe20003f84070 */
[----:B------:R-:W-:Y:S01]  /*0d60*/  IMAD.HI.U32 R6, R8, R13, RZ ;  /* 0x0000000d08067227 */ /* 0x000fe200078e00ff */
[----:B------:R-:W-:-:S02]  /*0d70*/  ISETP.GT.U32.AND P1, PT, R11, R2, PT ;  /* 0x000000020b00720c */ /* 0x000fc40003f24070 */
[----:B------:R-:W-:Y:S01]  /*0d80*/  ISETP.GT.U32.AND P3, PT, R4, R5, PT ;  /* 0x000000050400720c */ /* 0x000fe20003f64070 */
[----:B------:R-:W-:Y:S01]  /*0d90*/  IMAD.HI.U32 R9, R8, R15, RZ ;  /* 0x0000000f08097227 */ /* 0x000fe200078e00ff */
[C---:B------:R-:W-:Y:S02]  /*0da0*/  LOP3.LUT R137, R0.reuse, 0x32, RZ, 0xfc, !PT ;  /* 0x0000003200897812 */ /* 0x040fe400078efcff */
[C---:B------:R-:W-:Y:S01]  /*0db0*/  LOP3.LUT R138, R0.reuse, 0x34, RZ, 0xfc, !PT ;  /* 0x00000034008a7812 */ /* 0x040fe200078efcff */
[----:B------:R-:W-:Y:S01]  /*0dc0*/  IMAD.MOV R10, RZ, RZ, -R6 ;  /* 0x000000ffff0a7224 */ /* 0x000fe200078e0a06 */
[----:B------:R-:W-:Y:S01]  /*0dd0*/  LOP3.LUT R134, R0, 0x2c, RZ, 0xfc, !PT ;  /* 0x0000002c00867812 */ /* 0x000fe200078efcff */
[----:B------:R-:W-:Y:S01]  /*0de0*/  IMAD.HI.U32 R6, R8, R17, RZ ;  /* 0x0000001108067227 */ /* 0x000fe200078e00ff */
[C---:B------:R-:W-:Y:S02]  /*0df0*/  LOP3.LUT R135, R0.reuse, 0x2e, RZ, 0xfc, !PT ;  /* 0x0000002e00877812 */ /* 0x040fe400078efcff */
[C---:B------:R-:W-:Y:S01]  /*0e00*/  LOP3.LUT R131, R0.reuse, 0x26, RZ, 0xfc, !PT ;  /* 0x0000002600837812 */ /* 0x040fe200078efcff */
[--C-:B------:R-:W-:Y:S01]  /*0e10*/  @!P4 IMAD.IADD R7, R7, 0x1, -R4.reuse ;  /* 0x000000010707c824 */ /* 0x100fe200078e0a04 */
[----:B------:R-:W-:Y:S01]  /*0e20*/  LOP3.LUT R132, R0, 0x28, RZ, 0xfc, !PT ;  /* 0x0000002800847812 */ /* 0x000fe200078efcff */
[----:B------:R-:W-:Y:S01]  /*0e30*/  @!P1 IMAD.IADD R2, R2, 0x1, -R11 ;  /* 0x0000000102029824 */ /* 0x000fe200078e0a0b */
[----:B------:R-:W-:Y:S01]  /*0e40*/  ISETP.GE.AND P1, PT, R239, RZ, PT ;  /* 0x000000ffef00720c */ /* 0x000fe20003f26270 */
[----:B------:R-:W-:Y:S01]  /*0e50*/  @!P3 IMAD.IADD R5, R5, 0x1, -R4 ;  /* 0x000000010505b824 */ /* 0x000fe200078e0a04 */
[----:B------:R-:W-:Y:S01]  /*0e60*/  ISETP.GT.U32.AND P3, PT, R4, R7, PT ;  /* 0x000000070400720c */ /* 0x000fe20003f64070 */
[----:B------:R-:W-:Y:S01]  /*0e70*/  IMAD.MOV R11, RZ, RZ, -R9 ;  /* 0x000000ffff0b7224 */ /* 0x000fe200078e0a09 */
[----:B------:R-:W-:Y:S01]  /*0e80*/  LOP3.LUT R112, R0, 0x20, RZ, 0xfc, !PT ;  /* 0x0000002000707812 */ /* 0x000fe200078efcff */
[C---:B------:R-:W-:Y:S01]  /*0e90*/  IMAD R9, R4.reuse, R10, R13 ;  /* 0x0000000a04097224 */ /* 0x040fe200078e020d */
[----:B------:R-:W-:Y:S01]  /*0ea0*/  ISETP.GT.U32.AND P5, PT, R4, R5, PT ;  /* 0x000000050400720c */ /* 0x000fe20003fa4070 */
[----:B------:R-:W-:Y:S01]  /*0eb0*/  IMAD.MOV R6, RZ, RZ, -R6 ;  /* 0x000000ffff067224 */ /* 0x000fe200078e0a06 */
[----:B------:R-:W-:Y:S01]  /*0ec0*/  LOP3.LUT R114, R0, 0x22, RZ, 0xfc, !PT ;  /* 0x0000002200727812 */ /* 0x000fe200078efcff */
[C---:B------:R-:W-:Y:S01]  /*0ed0*/  IMAD R11, R4.reuse, R11, R15 ;  /* 0x0000000b040b7224 */ /* 0x040fe200078e020f */
[C---:B------:R-:W-:Y:S01]  /*0ee0*/  ISETP.GT.U32.AND P4, PT, R4.reuse, R9, PT ;  /* 0x000000090400720c */ /* 0x040fe20003f84070 */
[----:B------:R-:W-:Y:S01]  /*0ef0*/  IMAD R13, R4, R6, R17 ;  /* 0x00000006040d7224 */ /* 0x000fe200078e0211 */
[----:B------:R-:W-:Y:S01]  /*0f00*/  LOP3.LUT R238, R0, 0x7e, RZ, 0xfc, !PT ;  /* 0x0000007e00ee7812 */ /* 0x000fe200078efcff */
[----:B------:R-:W-:Y:S01]  /*0f10*/  @!P1 IMAD.MOV R2, RZ, RZ, -R2 ;  /* 0x000000ffff029224 */ /* 0x000fe200078e0a02 */
[----:B------:R-:W-:Y:S01]  /*0f20*/  @!P6 LOP3.LUT R2, RZ, R44, RZ, 0x33, !PT ;  /* 0x0000002cff02e212 */ /* 0x000fe200078e33ff */
[----:B------:R-:W-:Y:S01]  /*0f30*/  @!P3 IMAD.IADD R7, R7, 0x1, -R4 ;  /* 0x000000010707b824 */ /* 0x000fe200078e0a04 */
[----:B------:R-:W-:-:S02]  /*0f40*/  ISETP.GT.U32.AND P6, PT, R4, R11, PT ;  /* 0x0000000b0400720c */ /* 0x000fc40003fc4070 */
[----:B------:R-:W-:Y:S01]  /*0f50*/  ISETP.GT.U32.AND P3, PT, R4, R13, PT ;  /* 0x0000000d0400720c */ /* 0x000fe20003f64070 */
[--C-:B------:R-:W-:Y:S01]  /*0f60*/  @!P5 IMAD.IADD R5, R5, 0x1, -R4.reuse ;  /* 0x000000010505d824 */ /* 0x100fe200078e0a04 */
[----:B------:R-:W-:Y:S01]  /*0f70*/  ISETP.GE.AND P1, PT, R12, RZ, PT ;  /* 0x000000ff0c00720c */ /* 0x000fe20003f26270 */
[----:B------:R-:W-:Y:S01]  /*0f80*/  VIADD R12, R224, 0x1a ;  /* 0x0000001ae00c7836 */ /* 0x000fe20000000000 */
[----:B------:R-:W-:Y:S01]  /*0f90*/  ISETP.GE.AND P5, PT, R14, RZ, PT ;  /* 0x000000ff0e00720c */ /* 0x000fe20003fa6270 */
[----:B------:R-:W-:Y:S01]  /*0fa0*/  VIADD R14, R224, 0x19 ;  /* 0x00000019e00e7836 */ /* 0x000fe20000000000 */
[----:B------:R-:W-:Y:S01]  /*0fb0*/  LOP3.LUT R110, R0, 0x7c, RZ, 0xfc, !PT ;  /* 0x0000007c006e7812 */ /* 0x000fe200078efcff */
[--C-:B------:R-:W-:Y:S01]  /*0fc0*/  @!P4 IMAD.IADD R9, R9, 0x1, -R4.reuse ;  /* 0x000000010909c824 */ /* 0x100fe200078e0a04 */
[----:B------:R-:W-:Y:S01]  /*0fd0*/  IABS R15, R12 ;  /* 0x0000000c000f7213 */ /* 0x000fe20000000000 */
[----:B------:R-:W-:Y:S01]  /*0fe0*/  @!P2 IMAD.MOV R5, RZ, RZ, -R5 ;  /* 0x000000ffff05a224 */ /* 0x000fe200078e0a05 */
[----:B------:R-:W-:Y:S01]  /*0ff0*/  IABS R17, R14 ;  /* 0x0000000e00117213 */ /* 0x000fe20000000000 */
[--C-:B------:R-:W-:Y:S01]  /*1000*/  @!P6 IMAD.IADD R11, R11, 0x1, -R4.reuse ;  /* 0x000000010b0be824 */ /* 0x100fe200078e0a04 */
[----:B------:R-:W-:Y:S01]  /*1010*/  ISETP.GT.U32.AND P6, PT, R4, R9, PT ;  /* 0x000000090400720c */ /* 0x000fe20003fc4070 */
[----:B------:R-:W-:Y:S01]  /*1020*/  @!P3 IMAD.IADD R13, R13, 0x1, -R4 ;  /* 0x000000010d0db824 */ /* 0x000fe200078e0a04 */
[----:B------:R-:W-:Y:S01]  /*1030*/  ISETP.GE.AND P4, PT, R16, RZ, PT ;  /* 0x000000ff1000720c */ /* 0x000fe20003f86270 */
[----:B------:R-:W-:Y:S01]  /*1040*/  IMAD.HI.U32 R6, R8, R15, RZ ;  /* 0x0000000f08067227 */ /* 0x000fe200078e00ff */
[----:B------:R-:W-:-:S02]  /*1050*/  ISETP.GT.U32.AND P3, PT, R4, R11, PT ;  /* 0x0000000b0400720c */ /* 0x000fc40003f64070 */
[----:B------:R-:W-:Y:S01]  /*1060*/  ISETP.GT.U32.AND P2, PT, R4, R13, PT ;  /* 0x0000000d0400720c */ /* 0x000fe20003f44070 */
[----:B------:R-:W-:Y:S01]  /*1070*/  IMAD.MOV R10, RZ, RZ, -R6 ;  /* 0x000000ffff0a7224 */ /* 0x000fe200078e0a06 */
[----:B------:R-:W-:Y:S01]  /*1080*/  LOP3.LUT R236, R0, 0x7a, RZ, 0xfc, !PT ;  /* 0x0000007a00ec7812 */ /* 0x000fe200078efcff */
[----:B------:R-:W-:Y:S01]  /*1090*/  IMAD.HI.U32 R6, R8, R17, RZ ;  /* 0x0000001108067227 */ /* 0x000fe200078e00ff */
[C---:B------:R-:W-:Y:S02]  /*10a0*/  LOP3.LUT R108, R0.reuse, 0x78, RZ, 0xfc, !PT ;  /* 0x00000078006c7812 */ /* 0x040fe400078efcff */
[----:B------:R-:W-:Y:S01]  /*10b0*/  LOP3.LUT R234, R0, 0x76, RZ, 0xfc, !PT ;  /* 0x0000007600ea7812 */ /* 0x000fe200078efcff */
[----:B------:R-:W-:Y:S01]  /*10c0*/  IMAD R15, R4, R10, R15 ;  /* 0x0000000a040f7224 */ /* 0x000fe200078e020f */
[C---:B------:R-:W-:Y:S01]  /*10d0*/  LOP3.LUT R106, R0.reuse, 0x74, RZ, 0xfc, !PT ;  /* 0x00000074006a7812 */ /* 0x040fe200078efcff */
[----:B------:R-:W-:Y:S01]  /*10e0*/  IMAD.MOV R6, RZ, RZ, -R6 ;  /* 0x000000ffff067224 */ /* 0x000fe200078e0a06 */
[----:B------:R-:W-:Y:S01]  /*10f0*/  LOP3.LUT R232, R0, 0x72, RZ, 0xfc, !PT ;  /* 0x0000007200e87812 */ /* 0x000fe200078efcff */
[--C-:B------:R-:W-:Y:S01]  /*1100*/  @!P6 IMAD.IADD R9, R9, 0x1, -R4.reuse ;  /* 0x000000010909e824 */ /* 0x100fe200078e0a04 */
[C---:B------:R-:W-:Y:S01]  /*1110*/  ISETP.GT.U32.AND P6, PT, R4.reuse, R15, PT ;  /* 0x0000000f0400720c */ /* 0x040fe20003fc4070 */
[----:B------:R-:W-:Y:S01]  /*1120*/  IMAD R17, R4, R6, R17 ;  /* 0x0000000604117224 */ /* 0x000fe200078e0211 */
[C---:B------:R-:W-:Y:S01]  /*1130*/  LOP3.LUT R104, R0.reuse, 0x70, RZ, 0xfc, !PT ;  /* 0x0000007000687812 */ /* 0x040fe200078efcff */
[--C-:B------:R-:W-:Y:S01]  /*1140*/  @!P2 IMAD.IADD R13, R13, 0x1, -R4.reuse ;  /* 0x000000010d0da824 */ /* 0x100fe200078e0a04 */
[----:B------:R-:W-:Y:S01]  /*1150*/  LOP3.LUT R230, R0, 0x6e, RZ, 0xfc, !PT ;  /* 0x0000006e00e67812 */ /* 0x000fe200078efcff */
[----:B------:R-:W-:Y:S01]  /*1160*/  VIADD R16, R224, 0x18 ;  /* 0x00000018e0107836 */ /* 0x000fe20000000000 */
[----:B------:R-:W-:Y:S01]  /*1170*/  ISETP.GT.U32.AND P2, PT, R4, R17, PT ;  /* 0x000000110400720c */ /* 0x000fe20003f44070 */
[----:B------:R-:W-:Y:S01]  /*1180*/  @!P3 IMAD.IADD R11, R11, 0x1, -R4 ;  /* 0x000000010b0bb824 */ /* 0x000fe200078e0a04 */
[----:B------:R-:W-:Y:S01]  /*1190*/  ISETP.GE.AND P3, PT, R12, RZ, PT ;  /* 0x000000ff0c00720c */ /* 0x000fe20003f66270 */
[----:B------:R-:W-:Y:S01]  /*11a0*/  IMAD.HI.U32 R10, R8, R21, RZ ;  /* 0x00000015080a7227 */ /* 0x000fe200078e00ff */
[----:B------:R-:W-:-:S02]  /*11b0*/  IABS R19, R16 ;  /* 0x0000001000137213 */ /* 0x000fc40000000000 */
[----:B------:R-:W-:Y:S01]  /*11c0*/  LOP3.LUT R102, R0, 0x6c, RZ, 0xfc, !PT ;  /* 0x0000006c00667812 */ /* 0x000fe200078efcff */
[----:B------:R-:W-:Y:S01]  /*11d0*/  VIADD R12, R224, 0x16 ;  /* 0x00000016e00c7836 */ /* 0x000fe20000000000 */
[----:B------:R-:W-:Y:S01]  /*11e0*/  LOP3.LUT R228, R0, 0x6a, RZ, 0xfc, !PT ;  /* 0x0000006a00e47812 */ /* 0x000fe200078efcff */
[----:B------:R-:W-:Y:S01]  /*11f0*/  @!P6 IMAD.IADD R15, R15, 0x1, -R4 ;  /* 0x000000010f0fe824 */ /* 0x000fe200078e0a04 */
[----:B------:R-:W-:Y:S01]  /*1200*/  ISETP.GE.AND P6, PT, R14, RZ, PT ;  /* 0x000000ff0e00720c */ /* 0x000fe20003fc6270 */
[----:B------:R-:W-:Y:S01]  /*1210*/  IMAD.HI.U32 R6, R8, R19, RZ ;  /* 0x0000001308067227 */ /* 0x000fe200078e00ff */
[----:B------:R-:W-:Y:S02]  /*1220*/  IABS R23, R12 ;  /* 0x0000000c00177213 */ /* 0x000fe40000000000 */
[----:B------:R-:W-:Y:S01]  /*1230*/  LOP3.LUT R226, R0, 0x66, RZ, 0xfc, !PT ;  /* 0x0000006600e27812 */ /* 0x000fe200078efcff */
[----:B------:R-:W-:Y:S02]  /*1240*/  IMAD.MOV R10, RZ, RZ, -R10 ;  /* 0x000000ffff0a7224 */ /* 0x000fe400078e0a0a */
[----:B------:R-:W-:-:S02]  /*1250*/  VIADD R14, R224, 0x15 ;  /* 0x00000015e00e7836 */ /* 0x000fc40000000000 */
[----:B------:R-:W-:Y:S02]  /*1260*/  @!P2 IMAD.IADD R17, R17, 0x1, -R4 ;  /* 0x000000011111a824 */ /* 0x000fe400078e0a04 */
[----:B------:R-:W-:Y:S01]  /*1270*/  @!P0 IMAD.MOV R7, RZ, RZ, -R7 ;  /* 0x000000ffff078224 */ /* 0x000fe200078e0a07 */
[C---:B------:R-:W-:Y:S01]  /*1280*/  ISETP.GT.U32.AND P0, PT, R4.reuse, R15, PT ;  /* 0x0000000f0400720c */ /* 0x040fe20003f04070 */
[----:B------:R-:W-:Y:S01]  /*1290*/  IMAD.MOV R6, RZ, RZ, -R6 ;  /* 0x000000ffff067224 */ /* 0x000fe200078e0a06 */
[----:B------:R-:W-:Y:S01]  /*12a0*/  IABS R25, R14 ;  /* 0x0000000e00197213 */ /* 0x000fe20000000000 */
[C---:B------:R-:W-:Y:S02]  /*12b0*/  IMAD R21, R4.reuse, R10, R21 ;  /* 0x0000000a04157224 */ /* 0x040fe400078e0215 */
[----:B------:R-:W-:Y:S01]  /*12c0*/  @!P1 IMAD.MOV R9, RZ, RZ, -R9 ;  /* 0x000000ffff099224 */ /* 0x000fe200078e0a09 */
[C---:B------:R-:W-:Y:S01]  /*12d0*/  ISETP.GT.U32.AND P1, PT, R4.reuse, R17, PT ;  /* 0x000000110400720c */ /* 0x040fe20003f24070 */
[----:B------:R-:W-:-:S02]  /*12e0*/  IMAD R19, R4, R6, R19 ;  /* 0x0000000604137224 */ /* 0x000fc400078e0213 */
[----:B------:R-:W-:-:S03]  /*12f0*/  IMAD.HI.U32 R6, R8, R23, RZ ;  /* 0x0000001708067227 */ /* 0x000fc600078e00ff */
[C---:B------:R-:W-:Y:S01]  /*1300*/  ISETP.GT.U32.AND P2, PT, R4.reuse, R19, PT ;  /* 0x000000130400720c */ /* 0x040fe20003f44070 */
[----:B------:R-:W-:Y:S01]  /*1310*/  @!P5 IMAD.MOV R11, RZ, RZ, -R11 ;  /* 0x000000ffff0bd224 */ /* 0x000fe200078e0a0b */
[----:B------:R-:W-:Y:S01]  /*1320*/  ISETP.GT.U32.AND P5, PT, R4, R21, PT ;  /* 0x000000150400720c */ /* 0x000fe20003fa4070 */
[----:B------:R-:W-:-:S04]  /*1330*/  IMAD.HI.U32 R10, R8, R25, RZ ;  /* 0x00000019080a7227 */ /* 0x000fc800078e00ff */
[----:B------:R-:W-:Y:S02]  /*1340*/  IMAD.MOV R6, RZ, RZ, -R6 ;  /* 0x000000ffff067224 */ /* 0x000fe400078e0a06 */
[----:B------:R-:W-:Y:S01]  /*1350*/  @!P0 IMAD.IADD R15, R15, 0x1, -R4 ;  /* 0x000000010f0f8824 */ /* 0x000fe200078e0a04 */
[----:B------:R-:W-:Y:S01]  /*1360*/  ISETP.GE.AND P0, PT, R18, RZ, PT ;  /* 0x000000ff1200720c */ /* 0x000fe20003f06270 */
[----:B------:R-:W-:Y:S02]  /*1370*/  IMAD.MOV R10, RZ, RZ, -R10 ;  /* 0x000000ffff0a7224 */ /* 0x000fe400078e0a0a */
[----:B------:R-:W-:Y:S02]  /*1380*/  IMAD R23, R4, R6, R23 ;  /* 0x0000000604177224 */ /* 0x000fe400078e0217 */
[----:B------:R-:W-:Y:S01]  /*1390*/  @!P1 IMAD.IADD R17, R17, 0x1, -R4 ;  /* 0x0000000111119824 */ /* 0x000fe200078e0a04 */
[----:B------:R-:W-:Y:S01]  /*13a0*/  ISETP.GE.AND P1, PT, R12, RZ, PT ;  /* 0x000000ff0c00720c */ /* 0x000fe20003f26270 */
[----:B------:R-:W-:-:S02]  /*13b0*/  IMAD R25, R4, R10, R25 ;  /* 0x0000000a04197224 */ /* 0x000fc400078e0219 */
[----:B------:R-:W-:Y:S01]  /*13c0*/  @!P3 IMAD.MOV R15, RZ, RZ, -R15 ;  /* 0x000000ffff0fb224 */ /* 0x000fe200078e0a0f */
[C---:B------:R-:W-:Y:S01]  /*13d0*/  ISETP.GT.U32.AND P3, PT, R4.reuse, R23, PT ;  /* 0x000000170400720c */ /* 0x040fe20003f64070 */
[--C-:B------:R-:W-:Y:S02]  /*13e0*/  @!P5 IMAD.IADD R21, R21, 0x1, -R4.reuse ;  /* 0x000000011515d824 */ /* 0x100fe400078e0a04 */
[----:B------:R-:W-:Y:S01]  /*13f0*/  @!P6 IMAD.MOV R17, RZ, RZ, -R17 ;  /* 0x000000ffff11e224 */ /* 0x000fe200078e0a11 */
[----:B------:R-:W-:Y:S01]  /*1400*/  ISETP.GT.U32.AND P6, PT, R4, R25, PT ;  /* 0x000000190400720c */ /* 0x000fe20003fc4070 */
[----:B------:R-:W-:Y:S01]  /*1410*/  VIADD R10, R224, 0x14 ;  /* 0x00000014e00a7836 */ /* 0x000fe20000000000 */
[----:B------:R-:W-:Y:S01]  /*1420*/  ISETP.GT.U32.AND P5, PT, R4, R21, PT ;  /* 0x000000150400720c */ /* 0x000fe20003fa4070 */
[--C-:B------:R-:W-:Y:S02]  /*1430*/  @!P2 IMAD.IADD R19, R19, 0x1, -R4.reuse ;  /* 0x000000011313a824 */ /* 0x100fe400078e0a04 */
[----:B------:R-:W-:Y:S01]  /*1440*/  VIADD R12, R224, 0x13 ;  /* 0x00000013e00c7836 */ /* 0x000fe20000000000 */
[----:B------:R-:W-:Y:S01]  /*1450*/  IABS R27, R10 ;  /* 0x0000000a001b7213 */ /* 0x000fe20000000000 */
[----:B------:R-:W-:Y:S01]  /*1460*/  @!P4 IMAD.MOV R13, RZ, RZ, -R13 ;  /* 0x000000ffff0dc224 */ /* 0x000fe200078e0a0d */
[----:B------:R-:W-:Y:S01]  /*1470*/  ISETP.GT.U32.AND P2, PT, R4, R19, PT ;  /* 0x000000130400720c */ /* 0x000fe20003f44070 */
[----:B------:R-:W-:Y:S01]  /*1480*/  @!P3 IMAD.IADD R23, R23, 0x1, -R4 ;  /* 0x000000011717b824 */ /* 0x000fe200078e0a04 */
[----:B------:R-:W-:Y:S01]  /*1490*/  IABS R29, R12 ;  /* 0x0000000c001d7213 */ /* 0x000fe20000000000 */
[----:B------:R-:W-:Y:S01]  /*14a0*/  IMAD.HI.U32 R6, R8, R27, RZ ;  /* 0x0000001b08067227 */ /* 0x000fe200078e00ff */
[----:B------:R-:W-:-:S02]  /*14b0*/  ISETP.GE.AND P4, PT, R16, RZ, PT ;  /* 0x000000ff1000720c */ /* 0x000fc40003f86270 */
[----:B------:R-:W-:Y:S01]  /*14c0*/  ISETP.GT.U32.AND P3, PT, R4, R23, PT ;  /* 0x000000170400720c */ /* 0x000fe20003f64070 */
[--C-:B------:R-:W-:Y:S02]  /*14d0*/  @!P6 IMAD.IADD R25, R25, 0x1, -R4.reuse ;  /* 0x000000011919e824 */ /* 0x100fe400078e0a04 */
[----:B------:R-:W-:Y:S01]  /*14e0*/  @!P5 IMAD.IADD R21, R21, 0x1, -R4 ;  /* 0x000000011515d824 */ /* 0x000fe200078e0a04 */
[----:B------:R-:W-:Y:S01]  /*14f0*/  ISETP.GE.AND P5, PT, R10, RZ, PT ;  /* 0x000000ff0a00720c */ /* 0x000fe20003fa6270 */
[----:B------:R-:W-:Y:S01]  /*1500*/  IMAD.HI.U32 R10, R8, R29, RZ ;  /* 0x0000001d080a7227 */ /* 0x000fe200078e00ff */
[----:B------:R-:W-:-:S03]  /*1510*/  ISETP.GT.U32.AND P6, PT, R4, R25, PT ;  /* 0x000000190400720c */ /* 0x000fc60003fc4070 */
[----:B------:R-:W-:Y:S02]  /*1520*/  IMAD.MOV R6, RZ, RZ, -R6 ;  /* 0x000000ffff067224 */ /* 0x000fe400078e0a06 */
[----:B------:R-:W-:Y:S02]  /*1530*/  IMAD.MOV R10, RZ, RZ, -R10 ;  /* 0x000000ffff0a7224 */ /* 0x000fe400078e0a0a */
[----:B------:R-:W-:Y:S02]  /*1540*/  IMAD R27, R4, R6, R27 ;  /* 0x00000006041b7224 */ /* 0x000fe400078e021b */
[--C-:B------:R-:W-:Y:S01]  /*1550*/  @!P2 IMAD.IADD R19, R19, 0x1, -R4.reuse ;  /* 0x000000011313a824 */ /* 0x100fe200078e0a04 */
[----:B------:R-:W-:Y:S01]  /*1560*/  ISETP.GE.AND P2, PT, R14, RZ, PT ;  /* 0x000000ff0e00720c */ /* 0x000fe20003f46270 */
[C---:B------:R-:W-:Y:S02]  /*1570*/  IMAD R29, R4.reuse, R10, R29 ;  /* 0x0000000a041d7224 */ /* 0x040fe400078e021d */
[----:B------:R-:W-:Y:S01]  /*1580*/  @!P3 IMAD.IADD R23, R23, 0x1, -R4 ;  /* 0x000000011717b824 */ /* 0x000fe200078e0a04 */
[----:B------:R-:W-:Y:S01]  /*1590*/  ISETP.GT.U32.AND P3, PT, R4, R27, PT ;  /* 0x0000001b0400720c */ /* 0x000fe20003f64070 */
[----:B------:R-:W-:-:S02]  /*15a0*/  VIADD R14, R224, 0x12 ;  /* 0x00000012e00e7836 */ /* 0x000fc40000000000 */
[--C-:B------:R-:W-:Y:S01]  /*15b0*/  @!P6 IMAD.IADD R25, R25, 0x1, -R4.reuse ;  /* 0x000000011919e824 */ /* 0x100fe200078e0a04 */
[----:B------:R-:W-:Y:S01]  /*15c0*/  ISETP.GT.U32.AND P6, PT, R4, R29, PT ;  /* 0x0000001d0400720c */ /* 0x000fe20003fc4070 */
[----:B------:R-:W-:Y:S01]  /*15d0*/  @!P4 IMAD.MOV R19, RZ, RZ, -R19 ;  /* 0x000000ffff13c224 */ /* 0x000fe200078e0a13 */
[----:B------:R-:W-:Y:S01]  /*15e0*/  IABS R31, R14 ;  /* 0x0000000e001f7213 */ /* 0x000fe20000000000 */
[----:B------:R-:W-:Y:S01]  /*15f0*/  VIADD R16, R224, 0x10 ;  /* 0x00000010e0107836 */ /* 0x000fe20000000000 */
[----:B------:R-:W-:Y:S01]  /*1600*/  ISETP.GE.AND P4, PT, R12, RZ, PT ;  /* 0x000000ff0c00720c */ /* 0x000fe20003f86270 */
[----:B------:R-:W-:Y:S02]  /*1610*/  VIADD R12, R224, 0x11 ;  /* 0x00000011e00c7836 */ /* 0x000fe40000000000 */
[----:B------:R-:W-:Y:S01]  /*1620*/  IMAD.HI.U32 R6, R8, R31, RZ ;  /* 0x0000001f08067227 */ /* 0x000fe200078e00ff */
[----:B------:R-:W-:Y:S02]  /*1630*/  IABS R35, R16 ;  /* 0x0000001000237213 */ /* 0x000fe40000000000 */
[----:B------:R-:W-:Y:S01]  /*1640*/  IABS R33, R12 ;  /* 0x0000000c00217213 */ /* 0x000fe20000000000 */
[----:B------:R-:W-:-:S02]  /*1650*/  @!P3 IMAD.IADD R27, R27, 0x1, -R4 ;  /* 0x000000011b1bb824 */ /* 0x000fc400078e0a04 */
[----:B------:R-:W-:Y:S02]  /*1660*/  IMAD.MOV R6, RZ, RZ, -R6 ;  /* 0x000000ffff067224 */ /* 0x000fe400078e0a06 */
[----:B------:R-:W-:Y:S01]  /*1670*/  @!P6 IMAD.IADD R29, R29, 0x1, -R4 ;  /* 0x000000011d1de824 */ /* 0x000fe200078e0a04 */
[C---:B------:R-:W-:Y:S01]  /*1680*/  ISETP.GT.U32.AND P6, PT, R4.reuse, R27, PT ;  /* 0x0000001b0400720c */ /* 0x040fe20003fc4070 */
[----:B------:R-:W-:Y:S02]  /*1690*/  IMAD R31, R4, R6, R31 ;  /* 0x00000006041f7224 */ /* 0x000fe400078e021f */
[----:B------:R-:W-:-:S03]  /*16a0*/  IMAD.HI.U32 R6, R8, R33, RZ ;  /* 0x0000002108067227 */ /* 0x000fc600078e00ff */
[----:B------:R-:W-:Y:S01]  /*16b0*/  ISETP.GT.U32.AND P3, PT, R4, R31, PT ;  /* 0x0000001f0400720c */ /* 0x000fe20003f64070 */
[----:B------:R-:W-:Y:S02]  /*16c0*/  IMAD.MOV R6, RZ, RZ, -R6 ;  /* 0x000000ffff067224 */ /* 0x000fe400078e0a06 */
[----:B------:R-:W-:Y:S02]  /*16d0*/  VIADD R18, R224, 0xf ;  /* 0x0000000fe0127836 */ /* 0x000fe40000000000 */
[----:B------:R-:W-:Y:S02]  /*16e0*/  IMAD R33, R4, R6, R33 ;  /* 0x0000000604217224 */ /* 0x000fe400078e0221 */
[----:B------:R-:W-:Y:S01]  /*16f0*/  @!P6 IMAD.IADD R27, R27, 0x1, -R4 ;  /* 0x000000011b1be824 */ /* 0x000fe200078e0a04 */
[----:B------:R-:W-:Y:S01]  /*1700*/  IABS R37, R18 ;  /* 0x0000001200257213 */ /* 0x000fe20000000000 */
[----:B------:R-:W-:Y:S01]  /*1710*/  IMAD.HI.U32 R10, R8, R35, RZ ;  /* 0x00000023080a7227 */ /* 0x000fe200078e00ff */
[----:B------:R-:W-:-:S03]  /*1720*/  ISETP.GT.U32.AND P6, PT, R4, R33, PT ;  /* 0x000000210400720c */ /* 0x000fc60003fc4070 */
[----:B------:R-:W-:Y:S01]  /*1730*/  @!P3 IMAD.IADD R31, R31, 0x1, -R4 ;  /* 0x000000011f1fb824 */ /* 0x000fe200078e0a04 */
[----:B------:R-:W-:Y:S01]  /*1740*/  ISETP.GT.U32.AND P3, PT, R4, R29, PT ;  /* 0x0000001d0400720c */ /* 0x000fe20003f64070 */
[----:B------:R-:W-:Y:S02]  /*1750*/  IMAD.MOV R10, RZ, RZ, -R10 ;  /* 0x000000ffff0a7224 */ /* 0x000fe400078e0a0a */
[----:B------:R-:W-:-:S04]  /*1760*/  IMAD.HI.U32 R6, R8, R37, RZ ;  /* 0x0000002508067227 */ /* 0x000fc800078e00ff */
[C---:B------:R-:W-:Y:S02]  /*1770*/  IMAD R35, R4.reuse, R10, R35 ;  /* 0x0000000a04237224 */ /* 0x040fe400078e0223 */
[----:B------:R-:W-:Y:S02]  /*1780*/  @!P6 IMAD.IADD R33, R33, 0x1, -R4 ;  /* 0x000000012121e824 */ /* 0x000fe400078e0a04 */
[----:B------:R-:W-:Y:S02]  /*1790*/  IMAD.MOV R6, RZ, RZ, -R6 ;  /* 0x000000ffff067224 */ /* 0x000fe400078e0a06 */
[----:B------:R-:W-:Y:S01]  /*17a0*/  @!P3 IMAD.IADD R29, R29, 0x1, -R4 ;  /* 0x000000011d1db824 */ /* 0x000fe200078e0a04 */
[----:B------:R-:W-:Y:S01]  /*17b0*/  ISETP.GT.U32.AND P6, PT, R4, R33, PT ;  /* 0x000000210400720c */ /* 0x000fe20003fc4070 */
[----:B------:R-:W-:Y:S01]  /*17c0*/  @!P5 IMAD.MOV R27, RZ, RZ, -R27 ;  /* 0x000000ffff1bd224 */ /* 0x000fe200078e0a1b */
[----:B------:R-:W-:Y:S01]  /*17d0*/  ISETP.GE.AND P3, PT, R16, RZ, PT ;  /* 0x000000ff1000720c */ /* 0x000fe20003f66270 */
[----:B------:R-:W-:Y:S01]  /*17e0*/  VIADD R16, R224, 0xd ;  /* 0x0000000de0107836 */ /* 0x000fe20000000000 */
[C---:B------:R-:W-:Y:S01]  /*17f0*/  ISETP.GT.U32.AND P5, PT, R4.reuse, R35, PT ;  /* 0x000000230400720c */ /* 0x040fe20003fa4070 */
[----:B------:R-:W-:-:S02]  /*1800*/  IMAD R37, R4, R6, R37 ;  /* 0x0000000604257224 */ /* 0x000fc400078e0225 */
[----:B------:R-:W-:Y:S01]  /*1810*/  IMAD.HI.U32 R10, R8, R39, RZ ;  /* 0x00000027080a7227 */ /* 0x000fe200078e00ff */
[----:B------:R-:W-:-:S03]  /*1820*/  IABS R41, R16 ;  /* 0x0000001000297213 */ /* 0x000fc60000000000 */
[----:B------:R-:W-:Y:S02]  /*1830*/  IMAD.MOV R10, RZ, RZ, -R10 ;  /* 0x000000ffff0a7224 */ /* 0x000fe400078e0a0a */
[----:B------:R-:W-:Y:S01]  /*1840*/  @!P6 IMAD.IADD R33, R33, 0x1, -R4 ;  /* 0x000000012121e824 */ /* 0x000fe200078e0a04 */
[----:B------:R-:W-:Y:S01]  /*1850*/  ISETP.GT.U32.AND P6, PT, R4, R37, PT ;  /* 0x000000250400720c */ /* 0x000fe20003fc4070 */
[----:B------:R-:W-:-:S04]  /*1860*/  IMAD.HI.U32 R6, R8, R41, RZ ;  /* 0x0000002908067227 */ /* 0x000fc800078e00ff */
[C---:B------:R-:W-:Y:S02]  /*1870*/  IMAD R39, R4.reuse, R10, R39 ;  /* 0x0000000a04277224 */ /* 0x040fe400078e0227 */
[----:B------:R-:W-:Y:S02]  /*1880*/  IMAD.MOV R10, RZ, RZ, -R6 ;  /* 0x000000ffff0a7224 */ /* 0x000fe400078e0a06 */
[--C-:B------:R-:W-:Y:S02]  /*1890*/  @!P5 IMAD.IADD R35, R35, 0x1, -R4.reuse ;  /* 0x000000012323d824 */ /* 0x100fe400078e0a04 */
[C---:B------:R-:W-:Y:S02]  /*18a0*/  IMAD R41, R4.reuse, R10, R41 ;  /* 0x0000000a04297224 */ /* 0x040fe400078e0229 */
[----:B------:R-:W-:Y:S01]  /*18b0*/  @!P1 IMAD.MOV R23, RZ, RZ, -R23 ;  /* 0x000000ffff179224 */ /* 0x000fe200078e0a17 */
[C---:B------:R-:W-:Y:S01]  /*18c0*/  ISETP.GT.U32.AND P5, PT, R4.reuse, R35, PT ;  /* 0x000000230400720c */ /* 0x040fe20003fa4070 */
[----:B------:R-:W-:Y:S01]  /*18d0*/  @!P6 IMAD.IADD R37, R37, 0x1, -R4 ;  /* 0x000000012525e824 */ /* 0x000fe200078e0a04 */
[C---:B------:R-:W-:Y:S01]  /*18e0*/  ISETP.GT.U32.AND P1, PT, R4.reuse, R31, PT ;  /* 0x0000001f0400720c */ /* 0x040fe20003f24070 */
[----:B------:R-:W-:Y:S01]  /*18f0*/  @!P2 IMAD.MOV R25, RZ, RZ, -R25 ;  /* 0x000000ffff19a224 */ /* 0x000fe200078e0a19 */
[----:B------:R-:W-:Y:S01]  /*1900*/  ISETP.GT.U32.AND P6, PT, R4, R41, PT ;  /* 0x000000290400720c */ /* 0x000fe20003fc4070 */
[----:B------:R-:W-:Y:S01]  /*1910*/  IMAD.HI.U32 R10, R8, R47, RZ ;  /* 0x0000002f080a7227 */ /* 0x000fe200078e00ff */
[----:B------:R-:W-:-:S03]  /*1920*/  ISETP.GE.AND P2, PT, R12, RZ, PT ;  /* 0x000000ff0c00720c */ /* 0x000fc60003f46270 */
[----:B------:R-:W-:-:S04]  /*1930*/  IMAD.HI.U32 R12, R8, R49, RZ ;  /* 0x00000031080c7227 */ /* 0x000fc800078e00ff */
[--C-:B------:R-:W-:Y:S01]  /*1940*/  @!P5 IMAD.IADD R35, R35, 0x1, -R4.reuse ;  /* 0x000000012323d824 */ /* 0x100fe200078e0a04 */
[----:B------:R-:W-:Y:S01]  /*1950*/  ISETP.GT.U32.AND P5, PT, R4, R39, PT ;  /* 0x000000270400720c */ /* 0x000fe20003fa4070 */
[--C-:B------:R-:W-:Y:S01]  /*1960*/  @!P1 IMAD.IADD R31, R31, 0x1, -R4.reuse ;  /* 0x000000011f1f9824 */ /* 0x100fe200078e0a04 */
[----:B------:R-:W-:Y:S01]  /*1970*/  ISETP.GE.AND P1, PT, R18, RZ, PT ;  /* 0x000000ff1200720c */ /* 0x000fe20003f26270 */
[----:B------:R-:W-:Y:S02]  /*1980*/  @!P6 IMAD.IADD R41, R41, 0x1, -R4 ;  /* 0x000000012929e824 */ /* 0x000fe400078e0a04 */
[----:B------:R-:W-:Y:S02]  /*1990*/  VIADD R18, R224, 0xc ;  /* 0x0000000ce0127836 */ /* 0x000fe40000000000 */
[----:B------:R-:W-:Y:S01]  /*19a0*/  IMAD.MOV R12, RZ, RZ, -R12 ;  /* 0x000000ffff0c7224 */ /* 0x000fe200078e0a0c */
[C---:B------:R-:W-:Y:S01]  /*19b0*/  ISETP.GT.U32.AND P6, PT, R4.reuse, R41, PT ;  /* 0x000000290400720c */ /* 0x040fe20003fc4070 */
[----:B------:R-:W-:Y:S01]  /*19c0*/  IMAD.MOV R10, RZ, RZ, -R10 ;  /* 0x000000ffff0a7224 */ /* 0x000fe200078e0a0a */
[----:B------:R-:W-:Y:S01]  /*19d0*/  IABS R43, R18 ;  /* 0x00000012002b7213 */ /* 0x000fe20000000000 */
[----:B------:R-:W-:-:S02]  /*19e0*/  IMAD R49, R4, R12, R49 ;  /* 0x0000000c04317224 */ /* 0x000fc400078e0231 */
[----:B------:R-:W-:Y:S01]  /*19f0*/  @!P5 IMAD.IADD R39, R39, 0x1, -R4 ;  /* 0x000000012727d824 */ /* 0x000fe200078e0a04 */
[----:B------:R-:W-:Y:S01]  /*1a00*/  ISETP.GT.U32.AND P5, PT, R4, R37, PT ;  /* 0x000000250400720c */ /* 0x000fe20003fa4070 */
[----:B------:R-:W-:-:S04]  /*1a10*/  IMAD.HI.U32 R6, R8, R43, RZ ;  /* 0x0000002b08067227 */ /* 0x000fc800078e00ff */
[----:B------:R-:W-:Y:S02]  /*1a20*/  IMAD.MOV R6, RZ, RZ, -R6 ;  /* 0x000000ffff067224 */ /* 0x000fe400078e0a06 */
[----:B------:R-:W-:Y:S01]  /*1a30*/  @!P6 IMAD.IADD R41, R41, 0x1, -R4 ;  /* 0x000000012929e824 */ /* 0x000fe200078e0a04 */
[C---:B------:R-:W-:Y:S01]  /*1a40*/  ISETP.GT.U32.AND P6, PT, R4.reuse, R49, PT ;  /* 0x000000310400720c */ /* 0x040fe20003fc4070 */
[----:B------:R-:W-:Y:S02]  /*1a50*/  IMAD R43, R4, R6, R43 ;  /* 0x00000006042b7224 */ /* 0x000fe400078e022b */
[----:B------:R-:W-:-:S04]  /*1a60*/  IMAD.HI.U32 R6, R8, R53, RZ ;  /* 0x0000003508067227 */ /* 0x000fc800078e00ff */
[----:B------:R-:W-:Y:S02]  /*1a70*/  IMAD R47, R4, R10, R47 ;  /* 0x0000000a042f7224 */ /* 0x000fe400078e022f */
[----:B------:R-:W-:Y:S02]  /*1a80*/  IMAD.MOV R10, RZ, RZ, -R6 ;  /* 0x000000ffff0a7224 */ /* 0x000fe400078e0a06 */
[----:B------:R-:W-:Y:S01]  /*1a90*/  @!P0 IMAD.MOV R21, RZ, RZ, -R21 ;  /* 0x000000ffff158224 */ /* 0x000fe200078e0a15 */
[----:B------:R-:W-:Y:S01]  /*1aa0*/  ISETP.GE.AND P0, PT, R14, RZ, PT ;  /* 0x000000ff0e00720c */ /* 0x000fe20003f06270 */
[----:B------:R-:W-:Y:S01]  /*1ab0*/  @!P4 IMAD.MOV R29, RZ, RZ, -R29 ;  /* 0x000000ffff1dc224 */ /* 0x000fe200078e0a1d */
[C---:B------:R-:W-:Y:S01]  /*1ac0*/  ISETP.GT.U32.AND P4, PT, R4.reuse, R39, PT ;  /* 0x000000270400720c */ /* 0x040fe20003f84070 */
[----:B------:R-:W-:Y:S01]  /*1ad0*/  @!P5 IMAD.IADD R37, R37, 0x1, -R4 ;  /* 0x000000012525d824 */ /* 0x000fe200078e0a04 */
[----:B------:R-:W-:Y:S01]  /*1ae0*/  ISETP.GT.U32.AND P5, PT, R4, R43, PT ;  /* 0x0000002b0400720c */ /* 0x000fe20003fa4070 */
[----:B------:R-:W-:-:S04]  /*1af0*/  IMAD.HI.U32 R14, R8, R51, RZ ;  /* 0x00000033080e7227 */ /* 0x000fc800078e00ff */
[C---:B------:R-:W-:Y:S02]  /*1b00*/  IMAD R53, R4.reuse, R10, R53 ;  /* 0x0000000a04357224 */ /* 0x040fe400078e0235 */
[----:B------:R-:W-:Y:S02]  /*1b10*/  IMAD.MOV R14, RZ, RZ, -R14 ;  /* 0x000000ffff0e7224 */ /* 0x000fe400078e0a0e */
[----:B------:R-:W-:Y:S01]  /*1b20*/  @!P6 IMAD.IADD R49, R49, 0x1, -R4 ;  /* 0x000000013131e824 */ /* 0x000fe200078e0a04 */
[----:B------:R-:W-:Y:S01]  /*1b30*/  ISETP.GT.U32.AND P6, PT, R4, R53, PT ;  /* 0x000000350400720c */ /* 0x000fe20003fc4070 */
[----:B------:R-:W-:-:S04]  /*1b40*/  IMAD.HI.U32 R6, R8, R55, RZ ;  /* 0x0000003708067227 */ /* 0x000fc800078e00ff */
[C---:B------:R-:W-:Y:S02]  /*1b50*/  IMAD R51, R4.reuse, R14, R51 ;  /* 0x0000000e04337224 */ /* 0x040fe400078e0233 */
[----:B------:R-:W-:Y:S02]  /*1b60*/  IMAD.MOV R6, RZ, RZ, -R6 ;  /* 0x000000ffff067224 */ /* 0x000fe400078e0a06 */
[--C-:B------:R-:W-:Y:S01]  /*1b70*/  @!P4 IMAD.IADD R39, R39, 0x1, -R4.reuse ;  /* 0x000000012727c824 */ /* 0x100fe200078e0a04 */
[C---:B------:R-:W-:Y:S01]  /*1b80*/  ISETP.GT.U32.AND P4, PT, R4.reuse, R47, PT ;  /* 0x0000002f0400720c */ /* 0x040fe20003f84070 */
[--C-:B------:R-:W-:Y:S01]  /*1b90*/  @!P5 IMAD.IADD R43, R43, 0x1, -R4.reuse ;  /* 0x000000012b2bd824 */ /* 0x100fe200078e0a04 */
[C---:B------:R-:W-:Y:S01]  /*1ba0*/  ISETP.GT.U32.AND P5, PT, R4.reuse, R51, PT ;  /* 0x000000330400720c */ /* 0x040fe20003fa4070 */
[----:B------:R-:W-:Y:S02]  /*1bb0*/  IMAD R55, R4, R6, R55 ;  /* 0x0000000604377224 */ /* 0x000fe400078e0237 */
[----:B------:R-:W-:-:S02]  /*1bc0*/  @!P6 IMAD.IADD R53, R53, 0x1, -R4 ;  /* 0x000000013535e824 */ /* 0x000fc400078e0a04 */
[----:B------:R-:W-:Y:S01]  /*1bd0*/  IMAD.HI.U32 R10, R8, R57, RZ ;  /* 0x00000039080a7227 */ /* 0x000fe200078e00ff */
[----:B------:R-:W-:-:S03]  /*1be0*/  ISETP.GT.U32.AND P6, PT, R4, R55, PT ;  /* 0x000000370400720c */ /* 0x000fc60003fc4070 */
[----:B------:R-:W-:Y:S02]  /*1bf0*/  IMAD.MOV R10, RZ, RZ, -R10 ;  /* 0x000000ffff0a7224 */ /* 0x000fe400078e0a0a */
[--C-:B------:R-:W-:Y:S01]  /*1c00*/  @!P4 IMAD.IADD R47, R47, 0x1, -R4.reuse ;  /* 0x000000012f2fc824 */ /* 0x100fe200078e0a04 */
[----:B------:R-:W-:Y:S01]  /*1c10*/  ISETP.GE.AND P4, PT, R20, RZ, PT ;  /* 0x000000ff1400720c */ /* 0x000fe20003f86270 */
[----:B------:R-:W-:Y:S01]  /*1c20*/  @!P5 IMAD.IADD R51, R51, 0x1, -R4 ;  /* 0x000000013333d824 */ /* 0x000fe200078e0a04 */
[----:B------:R-:W-:Y:S01]  /*1c30*/  ISETP.GE.AND P5, PT, R16, RZ, PT ;  /* 0x000000ff1000720c */ /* 0x000fe20003fa6270 */
[----:B------:R-:W-:Y:S02]  /*1c40*/  IMAD R57, R4, R10, R57 ;  /* 0x0000000a04397224 */ /* 0x000fe400078e0239 */
[C---:B------:R-:W-:Y:S02]  /*1c50*/  VIADD R16, R224.reuse, 0x4 ;  /* 0x00000004e0107836 */ /* 0x040fe40000000000 */
[----:B------:R-:W-:-:S02]  /*1c60*/  VIADD R20, R224, 0x3 ;  /* 0x00000003e0147836 */ /* 0x000fc40000000000 */
[----:B------:R-:W-:Y:S01]  /*1c70*/  IMAD.HI.U32 R12, R8, R59, RZ ;  /* 0x0000003b080c7227 */ /* 0x000fe200078e00ff */
[----:B------:R-:W-:Y:S02]  /*1c80*/  IABS R61, R16 ;  /* 0x00000010003d7213 */ /* 0x000fe40000000000 */
[----:B------:R-:W-:Y:S01]  /*1c90*/  IABS R63, R20 ;  /* 0x00000014003f7213 */ /* 0x000fe20000000000 */
[----:B------:R-:W-:Y:S01]  /*1ca0*/  @!P6 IMAD.IADD R55, R55, 0x1, -R4 ;  /* 0x000000013737e824 */ /* 0x000fe200078e0a04 */
[C---:B------:R-:W-:Y:S01]  /*1cb0*/  ISETP.GT.U32.AND P6, PT, R4.reuse, R57, PT ;  /* 0x000000390400720c */ /* 0x040fe20003fc4070 */
[----:B------:R-:W-:Y:S02]  /*1cc0*/  IMAD.MOV R12, RZ, RZ, -R12 ;  /* 0x000000ffff0c7224 */ /* 0x000fe400078e0a0c */
[----:B------:R-:W-:Y:S01]  /*1cd0*/  @!P0 IMAD.MOV R31, RZ, RZ, -R31 ;  /* 0x000000ffff1f8224 */ /* 0x000fe200078e0a1f */
[C---:B------:R-:W-:Y:S01]  /*1ce0*/  ISETP.GT.U32.AND P0, PT, R4.reuse, R43, PT ;  /* 0x0000002b0400720c */ /* 0x040fe20003f04070 */
[----:B------:R-:W-:Y:S01]  /*1cf0*/  @!P2 IMAD.MOV R33, RZ, RZ, -R33 ;  /* 0x000000ffff21a224 */ /* 0x000fe200078e0a21 */
[C---:B------:R-:W-:Y:S01]  /*1d00*/  ISETP.GT.U32.AND P2, PT, R4.reuse, R47, PT ;  /* 0x0000002f0400720c */ /* 0x040fe20003f44070 */
[----:B------:R-:W-:Y:S01]  /*1d10*/  @!P3 IMAD.MOV R35, RZ, RZ, -R35 ;  /* 0x000000ffff23b224 */ /* 0x000fe200078e0a23 */
[C---:B------:R-:W-:Y:S01]  /*1d20*/  ISETP.GT.U32.AND P3, PT, R4.reuse, R49, PT ;  /* 0x000000310400720c */ /* 0x040fe20003f64070 */
[----:B------:R-:W-:Y:S01]  /*1d30*/  @!P1 IMAD.MOV R37, RZ, RZ, -R37 ;  /* 0x000000ffff259224 */ /* 0x000fe200078e0a25 */
[C---:B------:R-:W-:Y:S01]  /*1d40*/  ISETP.GT.U32.AND P1, PT, R4.reuse, R51, PT ;  /* 0x000000330400720c */ /* 0x040fe20003f24070 */
[----:B------:R-:W-:-:S02]  /*1d50*/  IMAD R59, R4, R12, R59 ;  /* 0x0000000c043b7224 */ /* 0x000fc400078e023b */
[----:B------:R-:W-:-:S04]  /*1d60*/  IMAD.HI.U32 R6, R8, R61, RZ ;  /* 0x0000003d08067227 */ /* 0x000fc800078e00ff */
[----:B------:R-:W-:-:S04]  /*1d70*/  IMAD.HI.U32 R10, R8, R63, RZ ;  /* 0x0000003f080a7227 */ /* 0x000fc800078e00ff */
[----:B------:R-:W-:-:S04]  /*1d80*/  IMAD.HI.U32 R12, R8, R65, RZ ;  /* 0x00000041080c7227 */ /* 0x000fc800078e00ff */
[----:B------:R-:W-:Y:S02]  /*1d90*/  IMAD.MOV R6, RZ, RZ, -R6 ;  /* 0x000000ffff067224 */ /* 0x000fe400078e0a06 */
[----:B------:R-:W-:Y:S02]  /*1da0*/  IMAD.MOV R10, RZ, RZ, -R10 ;  /* 0x000000ffff0a7224 */ /* 0x000fe400078e0a0a */
[----:B------:R-:W-:Y:S02]  /*1db0*/  IMAD.MOV R12, RZ, RZ, -R12 ;  /* 0x000000ffff0c7224 */ /* 0x000fe400078e0a0c */
[C---:B------:R-:W-:Y:S01]  /*1dc0*/  IMAD R61, R4.reuse, R6, R61 ;  /* 0x00000006043d7224 */ /* 0x040fe200078e023d */
[----:B------:R-:W-:Y:S01]  /*1dd0*/  LOP3.LUT R6, RZ, R45, RZ, 0x33, !PT ;  /* 0x0000002dff067212 */ /* 0x000fe200078e33ff */
[C---:B------:R-:W-:Y:S02]  /*1de0*/  IMAD R63, R4.reuse, R10, R63 ;  /* 0x0000000a043f7224 */ /* 0x040fe400078e023f */
[----:B------:R-:W-:-:S02]  /*1df0*/  IMAD R65, R4, R12, R65 ;  /* 0x0000000c04417224 */ /* 0x000fc400078e0241 */
[----:B------:R-:W-:Y:S01]  /*1e00*/  @!P6 IMAD.IADD R57, R57, 0x1, -R4 ;  /* 0x000000013939e824 */ /* 0x000fe200078e0a04 */
[C---:B------:R-:W-:Y:S01]  /*1e10*/  ISETP.GT.U32.AND P6, PT, R4.reuse, R55, PT ;  /* 0x000000370400720c */ /* 0x040fe20003fc4070 */
[----:B------:R-:W-:Y:S01]  /*1e20*/  @!P4 IMAD.MOV R39, RZ, RZ, -R39 ;  /* 0x000000ffff27c224 */ /* 0x000fe200078e0a27 */
[----:B------:R-:W-:Y:S01]  /*1e30*/  ISETP.GT.U32.AND P4, PT, R4, R53, PT ;  /* 0x000000350400720c */ /* 0x000fe20003f84070 */
[----:B------:R-:W-:-:S04]  /*1e40*/  IMAD.HI.U32 R14, R8, R67, RZ ;  /* 0x00000043080e7227 */ /* 0x000fc800078e00ff */
[----:B------:R-:W-:Y:S01]  /*1e50*/  @!P5 IMAD.MOV R41, RZ, RZ, -R41 ;  /* 0x000000ffff29d224 */ /* 0x000fe200078e0a29 */
[C---:B------:R-:W-:Y:S01]  /*1e60*/  ISETP.GT.U32.AND P5, PT, R4.reuse, R57, PT ;  /* 0x000000390400720c */ /* 0x040fe20003fa4070 */
[--C-:B------:R-:W-:Y:S01]  /*1e70*/  @!P0 IMAD.IADD R43, R43, 0x1, -R4.reuse ;  /* 0x000000012b2b8824 */ /* 0x100fe200078e0a04 */
[C---:B------:R-:W-:Y:S01]  /*1e80*/  ISETP.GT.U32.AND P0, PT, R4.reuse, R59, PT ;  /* 0x0000003b0400720c */ /* 0x040fe20003f04070 */
[--C-:B------:R-:W-:Y:S01]  /*1e90*/  @!P2 IMAD.IADD R47, R47, 0x1, -R4.reuse ;  /* 0x000000012f2fa824 */ /* 0x100fe200078e0a04 */
[C---:B------:R-:W-:Y:S01]  /*1ea0*/  ISETP.GT.U32.AND P2, PT, R4.reuse, R61, PT ;  /* 0x0000003d0400720c */ /* 0x040fe20003f44070 */
[--C-:B------:R-:W-:Y:S01]  /*1eb0*/  @!P3 IMAD.IADD R49, R49, 0x1, -R4.reuse ;  /* 0x000000013131b824 */ /* 0x100fe200078e0a04 */
[C---:B------:R-:W-:Y:S01]  /*1ec0*/  ISETP.GT.U32.AND P3, PT, R4.reuse, R63, PT ;  /* 0x0000003f0400720c */ /* 0x040fe20003f64070 */
[----:B------:R-:W-:Y:S01]  /*1ed0*/  @!P1 IMAD.IADD R51, R51, 0x1, -R4 ;  /* 0x0000000133339824 */ /* 0x000fe200078e0a04 */
[----:B------:R-:W-:Y:S01]  /*1ee0*/  ISETP.GT.U32.AND P1, PT, R4, R65, PT ;  /* 0x000000410400720c */ /* 0x000fe20003f24070 */
[----:B------:R-:W-:-:S02]  /*1ef0*/  IMAD.MOV R14, RZ, RZ, -R14 ;  /* 0x000000ffff0e7224 */ /* 0x000fc400078e0a0e */
[----:B------:R-:W-:-:S04]  /*1f00*/  IMAD.HI.U32 R8, R8, R69, RZ ;  /* 0x0000004508087227 */ /* 0x000fc800078e00ff */
[C---:B------:R-:W-:Y:S02]  /*1f10*/  IMAD R67, R4.reuse, R14, R67 ;  /* 0x0000000e04437224 */ /* 0x040fe400078e0243 */
[----:B------:R-:W-:Y:S02]  /*1f20*/  IMAD.MOV R8, RZ, RZ, -R8 ;  /* 0x000000ffff087224 */ /* 0x000fe400078e0a08 */
[--C-:B------:R-:W-:Y:S01]  /*1f30*/  @!P4 IMAD.IADD R53, R53, 0x1, -R4.reuse ;  /* 0x000000013535c824 */ /* 0x100fe200078e0a04 */
[C---:B------:R-:W-:Y:S01]  /*1f40*/  ISETP.GT.U32.AND P4, PT, R4.reuse, R67, PT ;  /* 0x000000430400720c */ /* 0x040fe20003f84070 */
[----:B------:R-:W-:Y:S02]  /*1f50*/  IMAD R69, R4, R8, R69 ;  /* 0x0000000804457224 */ /* 0x000fe400078e0245 */
[--C-:B------:R-:W-:Y:S01]  /*1f60*/  @!P5 IMAD.IADD R57, R57, 0x1, -R4.reuse ;  /* 0x000000013939d824 */ /* 0x100fe200078e0a04 */
[----:B------:R-:W-:Y:S01]  /*1f70*/  ISETP.GE.AND P5, PT, R18, RZ, PT ;  /* 0x000000ff1200720c */ /* 0x000fe20003fa6270 */
        /* <DEDUP_REMOVED lines=9> */
[----:B------:R-:W-:Y:S01]  /*2010*/  ISETP.GT.U32.AND P6, PT, R4, R69, PT ;  /* 0x000000450400720c */ /* 0x000fe20003fc4070 */
[--C-:B------:R-:W-:Y:S01]  /*2020*/  @!P4 IMAD.IADD R67, R67, 0x1, -R4.reuse ;  /* 0x000000014343c824 */ /* 0x100fe200078e0a04 */
[----:B------:R-:W-:Y:S01]  /*2030*/  ISETP.GE.AND P4, PT, R30, RZ, PT ;  /* 0x000000ff1e00720c */ /* 0x000fe20003f86270 */
        /* <DEDUP_REMOVED lines=8> */
[----:B------:R-:W-:Y:S01]  /*20c0*/  @!P1 IMAD.MOV R53, RZ, RZ, -R53 ;  /* 0x000000ffff359224 */ /* 0x000fe200078e0a35 */
[----:B------:R-:W-:Y:S01]  /*20d0*/  ISETP.GT.U32.AND P1, PT, R4, R67, PT ;  /* 0x000000430400720c */ /* 0x000fe20003f24070 */
[----:B------:R-:W-:Y:S01]  /*20e0*/  @!P6 IMAD.IADD R69, R69, 0x1, -R4 ;  /* 0x000000014545e824 */ /* 0x000fe200078e0a04 */
[----:B------:R-:W-:Y:S01]  /*20f0*/  ISETP.GE.AND P6, PT, R32, RZ, PT ;  /* 0x000000ff2000720c */ /* 0x000fe20003fc6270 */
[----:B------:R-:W-:-:S02]  /*2100*/  @!P4 IMAD.MOV R55, RZ, RZ, -R55 ;  /* 0x000000ffff37c224 */ /* 0x000fc400078e0a37 */
[--C-:B------:R-:W-:Y:S01]  /*2110*/  @!P5 IMAD.IADD R59, R59, 0x1, -R4.reuse ;  /* 0x000000013b3bd824 */ /* 0x100fe200078e0a04 */
[----:B------:R-:W-:Y:S01]  /*2120*/  ISETP.GT.U32.AND P4, PT, R4, R69, PT ;  /* 0x000000450400720c */ /* 0x000fe20003f84070 */
        /* <DEDUP_REMOVED lines=8> */
[----:B------:R-:W-:Y:S01]  /*21b0*/  @!P6 IMAD.MOV R57, RZ, RZ, -R57 ;  /* 0x000000ffff39e224 */ /* 0x000fe200078e0a39 */
[----:B------:R-:W-:Y:S01]  /*21c0*/  ISETP.GE.AND P1, PT, R38, RZ, PT ;  /* 0x000000ff2600720c */ /* 0x000fe20003f26270 */
[----:B-----5:R-:W-:Y:S01]  /*21d0*/  IMAD R2, R2, UR4, RZ ;  /* 0x0000000402027c24 */ /* 0x020fe2000f8e02ff */
[----:B------:R-:W-:Y:S01]  /*21e0*/  ISETP.GE.AND P6, PT, R224, RZ, PT ;  /* 0x000000ffe000720c */ /* 0x000fe20003fc6270 */
[----:B------:R-:W-:Y:S01]  /*21f0*/  @!P4 IMAD.IADD R69, R69, 0x1, -R4 ;  /* 0x000000014545c824 */ /* 0x000fe200078e0a04 */
[----:B------:R-:W-:Y:S01]  /*2200*/  LOP3.LUT R4, R3, 0x40, RZ, 0xfc, !PT ;  /* 0x0000004003047812 */ /* 0x000fe200078efcff */
[----:B------:R-:W-:Y:S01]  /*2210*/  @!P5 IMAD.MOV R59, RZ, RZ, -R59 ;  /* 0x000000ffff3bd224 */ /* 0x000fe200078e0a3b */
[----:B------:R-:W-:Y:S01]  /*2220*/  ISETP.NE.AND P4, PT, R45, RZ, PT ;  /* 0x000000ff2d00720c */ /* 0x000fe20003f85270 */
[----:B------:R-:W-:Y:S01]  /*2230*/  @!P0 IMAD.MOV R61, RZ, RZ, -R61 ;  /* 0x000000ffff3d8224 */ /* 0x000fe200078e0a3d */
[----:B------:R-:W-:Y:S01]  /*2240*/  LEA R50, P0, R2, UR14, 0x1 ;  /* 0x0000000e02327c11 */ /* 0x000fe2000f8008ff */
[----:B------:R-:W-:Y:S01]  /*2250*/  @!P2 IMAD.MOV R63, RZ, RZ, -R63 ;  /* 0x000000ffff3fa224 */ /* 0x000fe200078e0a3f */
[C---:B------:R-:W-:Y:S01]  /*2260*/  SEL R23, R6.reuse, R23, !P4 ;  /* 0x0000001706177207 */ /* 0x040fe20006000000 */
[----:B------:R-:W-:Y:S01]  /*2270*/  @!P3 IMAD.MOV R65, RZ, RZ, -R65 ;  /* 0x000000ffff41b224 */ /* 0x000fe200078e0a41 */
[C---:B------:R-:W-:Y:S01]  /*2280*/  SEL R25, R6.reuse, R25, !P4 ;  /* 0x0000001906197207 */ /* 0x040fe20006000000 */
[----:B------:R-:W-:Y:S01]  /*2290*/  @!P1 IMAD.MOV R67, RZ, RZ, -R67 ;  /* 0x000000ffff439224 */ /* 0x000fe200078e0a43 */
[C---:B------:R-:W-:Y:S01]  /*22a0*/  SEL R27, R6.reuse, R27, !P4 ;  /* 0x0000001b061b7207 */ /* 0x040fe20006000000 */
[----:B------:R-:W-:Y:S01]  /*22b0*/  @!P6 IMAD.MOV R69, RZ, RZ, -R69 ;  /* 0x000000ffff45e224 */ /* 0x000fe200078e0a45 */
[----:B------:R-:W-:Y:S01]  /*22c0*/  SEL R29, R6, R29, !P4 ;  /* 0x0000001d061d7207 */ /* 0x000fe20006000000 */
[----:B------:R-:W-:Y:S01]  /*22d0*/  IMAD R4, R4, UR9, RZ ;  /* 0x0000000904047c24 */ /* 0x000fe2000f8e02ff */
[C---:B------:R-:W-:Y:S01]  /*22e0*/  SEL R31, R6.reuse, R31, !P4 ;  /* 0x0000001f061f7207 */ /* 0x040fe20006000000 */
        /* <DEDUP_REMOVED lines=33> */
[----:B------:R-:W-:Y:S01]  /*2500*/  SEL R3, R6, R49, !P4 ;  /* 0x0000003106037207 */ /* 0x000fe20006000000 */
[----:B------:R-:W-:Y:S01]  /*2510*/  IMAD.WIDE R48, R4, 0x2, RZ ;  /* 0x0000000204307825 */ /* 0x000fe200078e02ff */
[----:B------:R-:W-:-:S02]  /*2520*/  SEL R51, R6, R51, !P4 ;  /* 0x0000003306337207 */ /* 0x000fc40006000000 */
        /* <DEDUP_REMOVED lines=17> */
[----:B------:R-:W-:-:S02]  /*2640*/  IMAD R69, R23, UR5, RZ ;  /* 0x0000000517457c24 */ /* 0x000fc4000f8e02ff */
[----:B------:R-:W-:Y:S02]  /*2650*/  IMAD R105, R59, UR5, RZ ;  /* 0x000000053b697c24 */ /* 0x000fe4000f8e02ff */
[----:B------:R-:W-:Y:S02]  /*2660*/  IMAD R107, R61, UR5, RZ ;  /* 0x000000053d6b7c24 */ /* 0x000fe4000f8e02ff */
[----:B------:R-:W-:Y:S02]  /*2670*/  IMAD R109, R63, UR5, RZ ;  /* 0x000000053f6d7c24 */ /* 0x000fe4000f8e02ff */
[----:B------:R-:W-:Y:S02]  /*2680*/  IMAD R111, R65, UR5, RZ ;  /* 0x00000005416f7c24 */ /* 0x000fe4000f8e02ff */
[----:B------:R-:W-:Y:S02]  /*2690*/  IMAD R113, R67, UR5, RZ ;  /* 0x0000000543717c24 */ /* 0x000fe4000f8e02ff */
[----:B------:R-:W-:Y:S01]  /*26a0*/  IMAD R3, R6, UR5, RZ ;  /* 0x0000000506037c24 */ /* 0x000fe2000f8e02ff */
[----:B------:R-:W0:Y:S01]  /*26b0*/  LDCU.64 UR4, c[0x0][0x388] ;  /* 0x00007100ff0477ac */ /* 0x000e220008000a00 */
[----:B------:R-:W-:-:S04]  /*26c0*/  IMAD.WIDE R4, R69, 0x2, R48 ;  /* 0x0000000245047825 */ /* 0x000fc800078e0230 */
        /* <DEDUP_REMOVED lines=53> */
[--C-:B------:R-:W-:Y:S01]  /*2a20*/  IMAD.WIDE R78, R51, 0x2, R96.reuse ;  /* 0x00000002334e7825 */ /* 0x100fe200078e0260 */
[----:B------:R-:W-:Y:S02]  /*2a30*/  LEA.HI.X.SX32 R51, R2, UR15, 0x1, P0 ;  /* 0x0000000f02337c11 */ /* 0x000fe400080f0eff */
[----:B------:R-:W-:Y:S01]  /*2a40*/  LOP3.LUT R2, R0, 0x64, RZ, 0xfc, !PT ;  /* 0x0000006400027812 */ /* 0x000fe200078efcff */
        /* <DEDUP_REMOVED lines=8> */
[----:B------:R-:W-:Y:S02]  /*2ad0*/  IMAD.WIDE R96, R3, 0x2, R96 ;  /* 0x0000000203607825 */ /* 0x000fe400078e0260 */
[----:B------:R-:W1:Y:S02]  /*2ae0*/  LDC R3, c[0x0][0x3a8] ;  /* 0x0000ea00ff037b82 */ /* 0x000e640000000800 */
[-C--:B-1----:R-:W-:Y:S02]  /*2af0*/  IMAD R225, R2, R3.reuse, RZ ;  /* 0x0000000302e17224 */ /* 0x082fe400078e02ff */
[-C--:B------:R-:W-:Y:S02]  /*2b00*/  IMAD R2, R0, R3.reuse, RZ ;  /* 0x0000000300027224 */ /* 0x080fe400078e02ff */
[-C--:B------:R-:W-:Y:S02]  /*2b10*/  IMAD R2, R241, R3.reuse, RZ ;  /* 0x00000003f1027224 */ /* 0x080fe400078e02ff */
[----:B------:R-:W-:-:S02]  /*2b20*/  IMAD R2, R244, R3, RZ ;  /* 0x00000003f4027224 */ /* 0x000fc400078e02ff */
[-C--:B------:R-:W-:Y:S02]  /*2b30*/  IMAD R2, R247, R3.reuse, RZ ;  /* 0x00000003f7027224 */ /* 0x080fe400078e02ff */
[-C--:B------:R-:W-:Y:S02]  /*2b40*/  IMAD R2, R250, R3.reuse, RZ ;  /* 0x00000003fa027224 */ /* 0x080fe400078e02ff */
[-C--:B------:R-:W-:Y:S02]  /*2b50*/  IMAD R2, R148, R3.reuse, RZ ;  /* 0x0000000394027224 */ /* 0x080fe400078e02ff */
[-C--:B------:R-:W-:Y:S02]  /*2b60*/  IMAD R2, R145, R3.reuse, RZ ;  /* 0x0000000391027224 */ /* 0x080fe400078e02ff */
[-C--:B------:R-:W-:Y:S02]  /*2b70*/  IMAD R2, R142, R3.reuse, RZ ;  /* 0x000000038e027224 */ /* 0x080fe400078e02ff */
[----:B------:R-:W-:-:S02]  /*2b80*/  IMAD R101, R149, R3, RZ ;  /* 0x0000000395657224 */ /* 0x000fc400078e02ff */
[-C--:B------:R-:W-:Y:S01]  /*2b90*/  IMAD R101, R242, R3.reuse, RZ ;  /* 0x00000003f2657224 */ /* 0x080fe200078e02ff */
[----:B------:R1:W-:Y:S01]  /*2ba0*/  STL [R1+0x8], R2 ;  /* 0x0000080201007387 */ /* 0x0003e20000100800 */
[-C--:B------:R-:W-:Y:S02]  /*2bb0*/  IMAD R101, R245, R3.reuse, RZ ;  /* 0x00000003f5657224 */ /* 0x080fe400078e02ff */
[-C--:B------:R-:W-:Y:S02]  /*2bc0*/  IMAD R101, R248, R3.reuse, RZ ;  /* 0x00000003f8657224 */ /* 0x080fe400078e02ff */
[-C--:B------:R-:W-:Y:S02]  /*2bd0*/  IMAD R101, R251, R3.reuse, RZ ;  /* 0x00000003fb657224 */ /* 0x080fe400078e02ff */
[-C--:B------:R-:W-:Y:S02]  /*2be0*/  IMAD R101, R147, R3.reuse, RZ ;  /* 0x0000000393657224 */ /* 0x080fe400078e02ff */
[-C--:B------:R-:W-:Y:S01]  /*2bf0*/  IMAD R101, R144, R3.reuse, RZ ;  /* 0x0000000390657224 */ /* 0x080fe200078e02ff */
[----:B------:R-:W-:Y:S01]  /*2c00*/  CS2R R144, SRZ ;  /* 0x0000000000907805 */ /* 0x000fe2000001ff00 */
[----:B-1----:R-:W-:-:S02]  /*2c10*/  IMAD R2, R139, R3, RZ ;  /* 0x000000038b027224 */ /* 0x002fc400078e02ff */
[-C--:B------:R-:W-:Y:S02]  /*2c20*/  IMAD R2, R136, R3.reuse, RZ ;  /* 0x0000000388027224 */ /* 0x080fe400078e02ff */
[-C--:B------:R-:W-:Y:S02]  /*2c30*/  IMAD R2, R133, R3.reuse, RZ ;  /* 0x0000000385027224 */ /* 0x080fe400078e02ff */
[-C--:B------:R-:W-:Y:S02]  /*2c40*/  IMAD R2, R115, R3.reuse, RZ ;  /* 0x0000000373027224 */ /* 0x080fe400078e02ff */
[-C--:B------:R-:W-:Y:S02]  /*2c50*/  IMAD R2, R130, R3.reuse, RZ ;  /* 0x0000000382027224 */ /* 0x080fe400078e02ff */
[-C--:B------:R-:W-:Y:S02]  /*2c60*/  IMAD R2, R127, R3.reuse, RZ ;  /* 0x000000037f027224 */ /* 0x080fe400078e02ff */
[----:B------:R-:W-:-:S02]  /*2c70*/  IMAD R2, R124, R3, RZ ;  /* 0x000000037c027224 */ /* 0x000fc400078e02ff */
[-C--:B------:R-:W-:Y:S02]  /*2c80*/  IMAD R2, R121, R3.reuse, RZ ;  /* 0x0000000379027224 */ /* 0x080fe400078e02ff */
[-C--:B------:R-:W-:Y:S02]  /*2c90*/  IMAD R101, R141, R3.reuse, RZ ;  /* 0x000000038d657224 */ /* 0x080fe400078e02ff */
[-C--:B------:R-:W-:Y:S02]  /*2ca0*/  IMAD R2, R118, R3.reuse, RZ ;  /* 0x0000000376027224 */ /* 0x080fe400078e02ff */
[----:B------:R-:W-:Y:S01]  /*2cb0*/  IMAD.SHL.U32 R2, R116, 0x8, RZ ;  /* 0x0000000874027824 */ /* 0x000fe200078e00ff */
[----:B------:R1:W-:Y:S01]  /*2cc0*/  STL [R1+0x4], R101 ;  /* 0x0000046501007387 */ /* 0x0003e20000100800 */
[-C--:B------:R-:W-:Y:S02]  /*2cd0*/  IMAD R227, R100, R3.reuse, RZ ;  /* 0x0000000364e37224 */ /* 0x080fe400078e02ff */
[-C--:B------:R-:W-:Y:S01]  /*2ce0*/  IMAD R100, R240, R3.reuse, RZ ;  /* 0x00000003f0647224 */ /* 0x080fe200078e02ff */
[----:B------:R2:W-:Y:S01]  /*2cf0*/  STL [R1], R2 ;  /* 0x0000000201007387 */ /* 0x0005e20000100800 */
[----:B------:R-:W-:-:S02]  /*2d00*/  IMAD R100, R243, R3, RZ ;  /* 0x00000003f3647224 */ /* 0x000fc400078e02ff */
[-C--:B------:R-:W-:Y:S02]  /*2d10*/  IMAD R100, R246, R3.reuse, RZ ;  /* 0x00000003f6647224 */ /* 0x080fe400078e02ff */
[-C--:B------:R-:W-:Y:S02]  /*2d20*/  IMAD R100, R249, R3.reuse, RZ ;  /* 0x00000003f9647224 */ /* 0x080fe400078e02ff */
[-C--:B------:R-:W-:Y:S02]  /*2d30*/  IMAD R100, R252, R3.reuse, RZ ;  /* 0x00000003fc647224 */ /* 0x080fe400078e02ff */
[-C--:B------:R-:W-:Y:S01]  /*2d40*/  IMAD R100, R146, R3.reuse, RZ ;  /* 0x0000000392647224 */ /* 0x080fe200078e02ff */
[----:B------:R-:W-:Y:S01]  /*2d50*/  CS2R R146, SRZ ;  /* 0x0000000000927805 */ /* 0x000fe2000001ff00 */
[-C--:B------:R-:W-:Y:S02]  /*2d60*/  IMAD R100, R143, R3.reuse, RZ ;  /* 0x000000038f647224 */ /* 0x080fe400078e02ff */
[----:B------:R-:W-:-:S02]  /*2d70*/  IMAD R100, R140, R3, RZ ;  /* 0x000000038c647224 */ /* 0x000fc400078e02ff */
[-C--:B-1----:R-:W-:Y:S02]  /*2d80*/  IMAD R101, R138, R3.reuse, RZ ;  /* 0x000000038a657224 */ /* 0x082fe400078e02ff */
[-C--:B------:R-:W-:Y:S02]  /*2d90*/  IMAD R100, R137, R3.reuse, RZ ;  /* 0x0000000389647224 */ /* 0x080fe400078e02ff */
[-C--:B------:R-:W-:Y:S02]  /*2da0*/  IMAD R101, R135, R3.reuse, RZ ;  /* 0x0000000387657224 */ /* 0x080fe400078e02ff */
[-C--:B------:R-:W-:Y:S02]  /*2db0*/  IMAD R100, R134, R3.reuse, RZ ;  /* 0x0000000386647224 */ /* 0x080fe400078e02ff */
[-C--:B------:R-:W-:Y:S02]  /*2dc0*/  IMAD R101, R132, R3.reuse, RZ ;  /* 0x0000000384657224 */ /* 0x080fe400078e02ff */
[----:B------:R-:W-:-:S02]  /*2dd0*/  IMAD R100, R131, R3, RZ ;  /* 0x0000000383647224 */ /* 0x000fc400078e02ff */
[-C--:B------:R-:W-:Y:S01]  /*2de0*/  IMAD R101, R114, R3.reuse, RZ ;  /* 0x0000000372657224 */ /* 0x080fe200078e02ff */
[----:B------:R-:W-:Y:S01]  /*2df0*/  CS2R R114, SRZ ;  /* 0x0000000000727805 */ /* 0x000fe2000001ff00 */
[-C--:B------:R-:W-:Y:S01]  /*2e00*/  IMAD R100, R112, R3.reuse, RZ ;  /* 0x0000000370647224 */ /* 0x080fe200078e02ff */
[----:B------:R-:W-:Y:S01]  /*2e10*/  CS2R R112, SRZ ;  /* 0x0000000000707805 */ /* 0x000fe2000001ff00 */
[-C--:B------:R-:W-:Y:S02]  /*2e20*/  IMAD R101, R129, R3.reuse, RZ ;  /* 0x0000000381657224 */ /* 0x080fe400078e02ff */
[-C--:B------:R-:W-:Y:S02]  /*2e30*/  IMAD R100, R128, R3.reuse, RZ ;  /* 0x0000000380647224 */ /* 0x080fe400078e02ff */
[-C--:B------:R-:W-:Y:S01]  /*2e40*/  IMAD R101, R126, R3.reuse, RZ ;  /* 0x000000037e657224 */ /* 0x080fe200078e02ff */
[----:B------:R-:W-:Y:S01]  /*2e50*/  CS2R R126, SRZ ;  /* 0x00000000007e7805 */ /* 0x000fe2000001ff00 */
[-C--:B------:R-:W-:Y:S01]  /*2e60*/  IMAD R100, R125, R3.reuse, RZ ;  /* 0x000000037d647224 */ /* 0x080fe200078e02ff */
[----:B------:R-:W-:Y:S01]  /*2e70*/  CS2R R124, SRZ ;  /* 0x00000000007c7805 */ /* 0x000fe2000001ff00 */
[----:B------:R-:W-:-:S02]  /*2e80*/  IMAD R101, R123, R3, RZ ;  /* 0x000000037b657224 */ /* 0x000fc400078e02ff */
        /* <DEDUP_REMOVED lines=9> */
[-C--:B------:R-:W-:Y:S02]  /*2f20*/  IMAD R230, R230, R3.reuse, RZ ;  /* 0x00000003e6e67224 */ /* 0x080fe400078e02ff */
[-C--:B------:R-:W-:Y:S01]  /*2f30*/  IMAD R229, R102, R3.reuse, RZ ;  /* 0x0000000366e57224 */ /* 0x080fe200078e02ff */
[----:B------:R-:W-:Y:S01]  /*2f40*/  CS2R R102, SRZ ;  /* 0x0000000000667805 */ /* 0x000fe2000001ff00 */
[----:B------:R-:W-:-:S02]  /*2f50*/  IMAD R228, R228, R3, RZ ;  /* 0x00000003e4e47224 */ /* 0x000fc400078e02ff */
[-C--:B------:R-:W-:Y:S02]  /*2f60*/  IMAD R226, R226, R3.reuse, RZ ;  /* 0x00000003e2e27224 */ /* 0x080fe400078e02ff */
[-C--:B------:R-:W-:Y:S02]  /*2f70*/  IMAD R101, R120, R3.reuse, RZ ;  /* 0x0000000378657224 */ /* 0x080fe400078e02ff */
[-C--:B------:R-:W-:Y:S01]  /*2f80*/  IMAD R100, R119, R3.reuse, RZ ;  /* 0x0000000377647224 */ /* 0x080fe200078e02ff */
[----:B------:R-:W-:Y:S01]  /*2f90*/  CS2R R100, SRZ ;  /* 0x0000000000647805 */ /* 0x000fe2000001ff00 */
[----:B0-2---:R-:W-:-:S07]  /*2fa0*/  IMAD R3, R117, R3, RZ ;  /* 0x0000000375037224 */ /* 0x005fce00078e02ff */
.L_x_2:
[----:B------:R-:W0:Y:S01]  /*2fb0*/  LDC R107, c[0x0][0x3a8] ;  /* 0x0000ea00ff6b7b82 */ /* 0x000e220000000800 */
[C---:B------:R-:W-:Y:S02]  /*2fc0*/  LOP3.LUT R3, R0.reuse, 0x2, RZ, 0xfc, !PT ;  /* 0x0000000200037812 */ /* 0x040fe400078efcff */
[C---:B------:R-:W-:Y:S02]  /*2fd0*/  LOP3.LUT R106, R0.reuse, 0x2, RZ, 0xfc, !PT ;  /* 0x00000002006a7812 */ /* 0x040fe400078efcff */
[----:B------:R-:W-:Y:S02]  /*2fe0*/  ISETP.GE.AND P1, PT, R3, UR10, PT ;  /* 0x0000000a03007c0c */ /* 0x000fe4000bf26270 */
[----:B------:R-:W-:Y:S01]  /*2ff0*/  PRMT R197, RZ, 0x7610, R197 ;  /* 0x00007610ffc57816 */ /* 0x000fe200000000c5 */
[----:B------:R-:W1:Y:S01]  /*3000*/  LDC R122, c[0x0][0x3a8] ;  /* 0x0000ea00ff7a7b82 */ /* 0x000e620000000800 */
[C---:B------:R-:W-:Y:S02]  /*3010*/  LOP3.LUT R2, R0.reuse, 0x4, RZ, 0xfc, !PT ;  /* 0x0000000400027812 */ /* 0x040fe400078efcff */
[----:B------:R-:W-:-:S02]  /*3020*/  ISETP.GE.AND P0, PT, R0, UR10, PT ;  /* 0x0000000a00007c0c */ /* 0x000fc4000bf06270 */
[----:B------:R-:W-:-:S03]  /*3030*/  PRMT R104, RZ, 0x7610, R104 ;  /* 0x00007610ff687816 */ /* 0x000fc60000000068 */
[----:B------:R-:W2:Y:S01]  /*3040*/  LDC R108, c[0x0][0x3a8] ;  /* 0x0000ea00ff6c7b82 */ /* 0x000ea20000000800 */
[C---:B------:R-:W-:Y:S02]  /*3050*/  LOP3.LUT R116, R0.reuse, 0x8, RZ, 0xfc, !PT ;  /* 0x0000000800747812 */ /* 0x040fe400078efcff */
[C---:B------:R-:W-:Y:S02]  /*3060*/  LOP3.LUT R119, R0.reuse, 0x8, RZ, 0xfc, !PT ;  /* 0x0000000800777812 */ /* 0x040fe400078efcff */
[----:B------:R-:W-:Y:S02]  /*3070*/  LOP3.LUT R105, R0, 0x4, RZ, 0xfc, !PT ;  /* 0x0000000400697812 */ /* 0x000fe400078efcff */
[----:B------:R-:W-:Y:S01]  /*3080*/  ISETP.GE.AND P2, PT, R2, UR10, PT ;  /* 0x0000000a02007c0c */ /* 0x000fe2000bf46270 */
[----:B0-----:R-:W-:Y:S01]  /*3090*/  IMAD R106, R106, R107, RZ ;  /* 0x0000006b6a6a7224 */ /* 0x001fe200078e02ff */
[----:B------:R-:W0:Y:S01]  /*30a0*/  LDC R118, c[0x0][0x3a8] ;  /* 0x0000ea00ff767b82 */ /* 0x000e220000000800 */
[----:B------:R-:W-:-:S02]  /*30b0*/  PRMT R140, RZ, 0x7610, R140 ;  /* 0x00007610ff8c7816 */ /* 0x000fc4000000008c */
[----:B------:R-:W-:-:S05]  /*30c0*/  IMAD.WIDE R106, R106, 0x2, R50 ;  /* 0x000000026a6a7825 */ /* 0x000fca00078e0232 */
[----:B------:R3:W4:Y:S01]  /*30d0*/  @!P1 LDG.E.U16 R197, desc[UR12][R106.64] ;  /* 0x0000000c6ac59981 */ /* 0x000722000c1e1500 */
[----:B------:R-:W5:Y:S01]  /*30e0*/  LDC R200, c[0x0][0x3a8] ;  /* 0x0000ea00ffc87b82 */ /* 0x000f620000000800 */
[----:B------:R-:W-:Y:S01]  /*30f0*/  ISETP.GE.AND P1, PT, R116, UR10, PT ;  /* 0x0000000a74007c0c */ /* 0x000fe2000bf26270 */
[----:B-1----:R-:W-:Y:S01]  /*3100*/  IMAD R119, R119, R122, RZ ;  /* 0x0000007a77777224 */ /* 0x002fe200078e02ff */
[----:B------:R-:W-:Y:S02]  /*3110*/  PRMT R217, RZ, 0x7610, R217 ;  /* 0x00007610ffd97816 */ /* 0x000fe400000000d9 */
[C---:B------:R-:W-:Y:S01]  /*3120*/  LOP3.LUT R122, R0.reuse, 0x12, RZ, 0xfc, !PT ;  /* 0x00000012007a7812 */ /* 0x040fe200078efcff */
[----:B--2---:R-:W-:Y:S01]  /*3130*/  IMAD R105, R105, R108, RZ ;  /* 0x0000006c69697224 */ /* 0x004fe200078e02ff */
[----:B------:R-:W-:Y:S01]  /*3140*/  LOP3.LUT R111, R0, 0xa, RZ, 0xfc, !PT ;  /* 0x0000000a006f7812 */ /* 0x000fe200078efcff */
[----:B------:R-:W1:Y:S01]  /*3150*/  LDC R132, c[0x0][0x3a8] ;  /* 0x0000ea00ff847b82 */ /* 0x000e620000000800 */
[----:B---3--:R-:W-:-:S04]  /*3160*/  IMAD.WIDE R106, R119, 0x2, R50 ;  /* 0x00000002776a7825 */ /* 0x008fc800078e0232 */
[----:B------:R-:W-:Y:S01]  /*3170*/  IMAD.WIDE R108, R105, 0x2, R50 ;  /* 0x00000002696c7825 */ /* 0x000fe200078e0232 */
[----:B------:R-:W2:Y:S01]  /*3180*/  @!P1 LDG.E.U16 R217, desc[UR12][R106.64] ;  /* 0x0000000c6ad99981 */ /* 0x000ea2000c1e1500 */
[----:B------:R-:W-:Y:S01]  /*3190*/  ISETP.GE.AND P1, PT, R122, UR10, PT ;  /* 0x0000000a7a007c0c */ /* 0x000fe2000bf26270 */
[----:B------:R-:W3:Y:S01]  /*31a0*/  LDC R2, c[0x0][0x3a8] ;  /* 0x0000ea00ff027b82 */ /* 0x000ee20000000800 */
[C---:B------:R-:W-:Y:S01]  /*31b0*/  LOP3.LUT R117, R0.reuse, 0xa, RZ, 0xfc, !PT ;  /* 0x0000000a00757812 */ /* 0x040fe200078efcff */
[----:B------:R0:W2:Y:S01]  /*31c0*/  @!P2 LDG.E.U16 R140, desc[UR12][R108.64] ;  /* 0x0000000c6c8ca981 */ /* 0x0000a2000c1e1500 */
[C---:B------:R-:W-:Y:S02]  /*31d0*/  LOP3.LUT R133, R0.reuse, 0x12, RZ, 0xfc, !PT ;  /* 0x0000001200857812 */ /* 0x040fe400078efcff */
[----:B------:R-:W-:Y:S02]  /*31e0*/  PRMT R120, RZ, 0x7610, R120 ;  /* 0x00007610ff787816 */ /* 0x000fe40000000078 */
[C---:B------:R-:W-:Y:S01]  /*31f0*/  LOP3.LUT R119, R0.reuse, 0x14, RZ, 0xfc, !PT ;  /* 0x0000001400777812 */ /* 0x040fe200078efcff */
[----:B------:R-:W1:Y:S01]  /*3200*/  LDC R122, c[0x0][0x3a8] ;  /* 0x0000ea00ff7a7b82 */ /* 0x000e620000000800 */
[----:B------:R-:W-:Y:S01]  /*3210*/  ISETP.GE.AND P2, PT, R111, UR10, PT ;  /* 0x0000000a6f007c0c */ /* 0x000fe2000bf46270 */
[----:B0-----:R-:W-:Y:S01]  /*3220*/  IMAD R117, R117, R118, RZ ;  /* 0x0000007675757224 */ /* 0x001fe200078e02ff */
[----:B------:R-:W-:Y:S01]  /*3230*/  PRMT R129, RZ, 0x7610, R129 ;  /* 0x00007610ff817816 */ /* 0x000fe20000000081 */
[----:B-----5:R-:W-:Y:S01]  /*3240*/  IMAD R133, R133, R200, RZ ;  /* 0x000000c885857224 */ /* 0x020fe200078e02ff */
[----:B------:R-:W-:-:S02]  /*3250*/  LOP3.LUT R123, R0, 0x14, RZ, 0xfc, !PT ;  /* 0x00000014007b7812 */ /* 0x000fc400078efcff */
[----:B------:R-:W-:Y:S01]  /*3260*/  PRMT R202, RZ, 0x7610, R202 ;  /* 0x00007610ffca7816 */ /* 0x000fe200000000ca */
[----:B------:R-:W0:Y:S01]  /*3270*/  LDC R200, c[0x0][0x3a8] ;  /* 0x0000ea00ffc87b82 */ /* 0x000e220000000800 */
[----:B------:R-:W-:Y:S01]  /*3280*/  IMAD.WIDE R108, R117, 0x2, R50 ;  /* 0x00000002756c7825 */ /* 0x000fe200078e0232 */
[----:B------:R-:W-:Y:S02]  /*3290*/  PRMT R203, RZ, 0x7610, R203 ;  /* 0x00007610ffcb7816 */ /* 0x000fe400000000cb */
[C---:B------:R-:W-:Y:S02]  /*32a0*/  LOP3.LUT R110, R0.reuse, 0xc, RZ, 0xfc, !PT ;  /* 0x0000000c006e7812 */ /* 0x040fe400078efcff */
[----:B------:R5:W2:Y:S01]  /*32b0*/  @!P2 LDG.E.U16 R120, desc[UR12][R108.64] ;  /* 0x0000000c6c78a981 */ /* 0x000aa2000c1e1500 */
[----:B------:R-:W-:Y:S01]  /*32c0*/  ISETP.GE.AND P2, PT, R119, UR10, PT ;  /* 0x0000000a77007c0c */ /* 0x000fe2000bf46270 */
[C---:B---3--:R-:W-:Y:S01]  /*32d0*/  IMAD R2, R0.reuse, R2, RZ ;  /* 0x0000000200027224 */ /* 0x048fe200078e02ff */
[C---:B------:R-:W-:Y:S01]  /*32e0*/  LOP3.LUT R119, R0.reuse, 0x16, RZ, 0xfc, !PT ;  /* 0x0000001600777812 */ /* 0x040fe200078efcff */
[----:B------:R-:W-:Y:S01]  /*32f0*/  IMAD.WIDE R106, R133, 0x2, R50 ;  /* 0x00000002856a7825 */ /* 0x000fe200078e0232 */
[C---:B------:R-:W-:Y:S01]  /*3300*/  LOP3.LUT R133, R0.reuse, 0x1c, RZ, 0xfc, !PT ;  /* 0x0000001c00857812 */ /* 0x040fe200078efcff */
[----:B------:R-:W3:Y:S01]  /*3310*/  LDC R111, c[0x0][0x3a8] ;  /* 0x0000ea00ff6f7b82 */ /* 0x000ee20000000800 */
[----:B------:R-:W-:Y:S01]  /*3320*/  PRMT R193, RZ, 0x7610, R193 ;  /* 0x00007610ffc17816 */ /* 0x000fe200000000c1 */
[----:B-1----:R-:W-:Y:S01]  /*3330*/  IMAD R123, R123, R132, RZ ;  /* 0x000000847b7b7224 */ /* 0x002fe200078e02ff */
[----:B------:R-:W2:Y:S01]  /*3340*/  @!P1 LDG.E.U16 R129, desc[UR12][R106.64] ;  /* 0x0000000c6a819981 */ /* 0x000ea2000c1e1500 */
[----:B------:R-:W-:Y:S01]  /*3350*/  IMAD R119, R119, R122, RZ ;  /* 0x0000007a77777224 */ /* 0x000fe200078e02ff */
[C---:B------:R-:W-:Y:S01]  /*3360*/  LOP3.LUT R122, R0.reuse, 0x1c, RZ, 0xfc, !PT ;  /* 0x0000001c007a7812 */ /* 0x040fe200078efcff */
[--C-:B-----5:R-:W-:Y:S01]  /*3370*/  IMAD.WIDE R108, R123, 0x2, R50.reuse ;  /* 0x000000027b6c7825 */ /* 0x120fe200078e0232 */
[----:B------:R-:W-:Y:S01]  /*3380*/  LOP3.LUT R105, R0, 0x6, RZ, 0xfc, !PT ;  /* 0x0000000600697812 */ /* 0x000fe200078efcff */
[----:B------:R-:W1:Y:S01]  /*3390*/  LDC R132, c[0x0][0x3a8] ;  /* 0x0000ea00ff847b82 */ /* 0x000e620000000800 */
[----:B------:R-:W-:Y:S01]  /*33a0*/  ISETP.GE.AND P1, PT, R122, UR10, PT ;  /* 0x0000000a7a007c0c */ /* 0x000fe2000bf26270 */
[--C-:B------:R-:W-:Y:S01]  /*33b0*/  IMAD.WIDE R2, R2, 0x2, R50.reuse ;  /* 0x0000000202027825 */ /* 0x100fe200078e0232 */
[----:B------:R5:W2:Y:S03]  /*33c0*/  @!P2 LDG.E.U16 R202, desc[UR12][R108.64] ;  /* 0x0000000c6ccaa981 */ /* 0x000aa6000c1e1500 */
[----:B0-----:R-:W-:Y:S01]  /*33d0*/  IMAD R133, R133, R200, RZ ;  /* 0x000000c885857224 */ /* 0x001fe200078e02ff */
[----:B------:R-:W-:Y:S01]  /*33e0*/  LOP3.LUT R123, R0, 0x1e, RZ, 0xfc, !PT ;  /* 0x0000001e007b7812 */ /* 0x000fe200078efcff */
[----:B------:R-:W2:Y:S01]  /*33f0*/  @!P0 LDG.E.U16 R104, desc[UR12][R2.64] ;  /* 0x0000000c02688981 */ /* 0x000ea2000c1e1500 */
[----:B------:R-:W-:Y:S01]  /*3400*/  ISETP.GE.AND P3, PT, R110, UR10, PT ;  /* 0x0000000a6e007c0c */ /* 0x000fe2000bf66270 */
[----:B------:R-:W0:Y:S01]  /*3410*/  LDC R116, c[0x0][0x3a8] ;  /* 0x0000ea00ff747b82 */ /* 0x000e220000000800 */
[----:B-----5:R-:W-:-:S05]  /*3420*/  IMAD.WIDE R108, R133, 0x2, R50 ;  /* 0x00000002856c7825 */ /* 0x020fca00078e0232 */
[----:B------:R5:W2:Y:S02]  /*3430*/  @!P1 LDG.E.U16 R203, desc[UR12][R108.64] ;  /* 0x0000000c6ccb9981 */ /* 0x000aa4000c1e1500 */
[----:B------:R-:W0:Y:S01]  /*3440*/  LDC R110, c[0x0][0x3a8] ;  /* 0x0000ea00ff6e7b82 */ /* 0x000e220000000800 */
[----:B------:R-:W-:Y:S02]  /*3450*/  PRMT R201, RZ, 0x7610, R201 ;  /* 0x00007610ffc97816 */ /* 0x000fe400000000c9 */
[----:B------:R-:W-:Y:S02]  /*3460*/  PRMT R121, RZ, 0x7610, R121 ;  /* 0x00007610ff797816 */ /* 0x000fe40000000079 */
[C---:B------:R-:W-:Y:S02]  /*3470*/  LOP3.LUT R118, R0.reuse, 0x16, RZ, 0xfc, !PT ;  /* 0x0000001600767812 */ /* 0x040fe400078efcff */
[----:B------:R-:W-:Y:S01]  /*3480*/  PRMT R199, RZ, 0x7610, R199 ;  /* 0x00007610ffc77816 */ /* 0x000fe200000000c7 */
[----:B------:R-:W0:Y:S08]  /*3490*/  LDC R122, c[0x0][0x3a8] ;  /* 0x0000ea00ff7a7b82 */ /* 0x000e300000000800 */
[----:B-----5:R-:W5:Y:S01]  /*34a0*/  LDC R109, c[0x0][0x3a8] ;  /* 0x0000ea00ff6d7b82 */ /* 0x020f620000000800 */
[----:B-1----:R-:W-:Y:S01]  /*34b0*/  IMAD R123, R123, R132, RZ ;  /* 0x000000847b7b7224 */ /* 0x002fe200078e02ff */
[----:B------:R-:W-:-:S02]  /*34c0*/  LOP3.LUT R132, R0, 0x26, RZ, 0xfc, !PT ;  /* 0x0000002600847812 */ /* 0x000fc400078efcff */
[----:B------:R-:W-:Y:S02]  /*34d0*/  LOP3.LUT R108, R0, 0x26, RZ, 0xfc, !PT ;  /* 0x00000026006c7812 */ /* 0x000fe400078efcff */
[----:B------:R-:W-:Y:S02]  /*34e0*/  ISETP.GE.AND P1, PT, R132, UR10, PT ;  /* 0x0000000a84007c0c */ /* 0x000fe4000bf26270 */
[----:B------:R-:W-:Y:S01]  /*34f0*/  ISETP.GE.AND P0, PT, R105, UR10, PT ;  /* 0x0000000a69007c0c */ /* 0x000fe2000bf06270 */
[----:B------:R-:W1:Y:S01]  /*3500*/  LDC R132, c[0x0][0x3a8] ;  /* 0x0000ea00ff847b82 */ /* 0x000e620000000800 */
[----:B-----5:R-:W-:-:S04]  /*3510*/  IMAD R108, R108, R109, RZ ;  /* 0x0000006d6c6c7224 */ /* 0x020fc800078e02ff */
[----:B------:R-:W-:-:S05]  /*3520*/  IMAD.WIDE R108, R108, 0x2, R50 ;  /* 0x000000026c6c7825 */ /* 0x000fca00078e0232 */
[----:B------:R5:W2:Y:S01]  /*3530*/  @!P1 LDG.E.U16 R193, desc[UR12][R108.64] ;  /* 0x0000000c6cc19981 */ /* 0x000aa2000c1e1500 */
[C---:B------:R-:W-:Y:S01]  /*3540*/  LOP3.LUT R105, R0.reuse, 0xe, RZ, 0xfc, !PT ;  /* 0x0000000e00697812 */ /* 0x040fe200078efcff */
[----:B-----5:R-:W5:Y:S03]  /*3550*/  LDC R109, c[0x0][0x3a8] ;  /* 0x0000ea00ff6d7b82 */ /* 0x020f660000000800 */
[----:B------:R-:W-:Y:S02]  /*3560*/  ISETP.GE.AND P4, PT, R105, UR10, PT ;  /* 0x0000000a69007c0c */ /* 0x000fe4000bf86270 */
[C---:B------:R-:W-:Y:S02]  /*3570*/  LOP3.LUT R105, R0.reuse, 0x6, RZ, 0xfc, !PT ;  /* 0x0000000600697812 */ /* 0x040fe400078efcff */
[----:B------:R-:W-:-:S03]  /*3580*/  LOP3.LUT R200, R0, 0x30, RZ, 0xfc, !PT ;  /* 0x0000003000c87812 */ /* 0x000fc600078efcff */
[----:B0-----:R-:W-:Y:S01]  /*3590*/  IMAD R105, R105, R110, RZ ;  /* 0x0000006e69697224 */ /* 0x001fe200078e02ff */
[C---:B------:R-:W-:Y:S02]  /*35a0*/  LOP3.LUT R110, R0.reuse, 0xc, RZ, 0xfc, !PT ;  /* 0x0000000c006e7812 */ /* 0x040fe400078efcff */
[----:B------:R-:W-:Y:S02]  /*35b0*/  LOP3.LUT R108, R0, 0x30, RZ, 0xfc, !PT ;  /* 0x00000030006c7812 */ /* 0x000fe400078efcff */
[----:B------:R-:W-:Y:S01]  /*35c0*/  ISETP.GE.AND P1, PT, R200, UR10, PT ;  /* 0x0000000ac8007c0c */ /* 0x000fe2000bf26270 */
[----:B---3--:R-:W-:Y:S01]  /*35d0*/  IMAD R110, R110, R111, RZ ;  /* 0x0000006f6e6e7224 */ /* 0x008fe200078e02ff */
[----:B------:R-:W-:Y:S01]  /*35e0*/  PRMT R198, RZ, 0x7610, R198 ;  /* 0x00007610ffc67816 */ /* 0x000fe200000000c6 */
[----:B------:R-:W-:Y:S01]  /*35f0*/  IMAD.WIDE R2, R105, 0x2, R50 ;  /* 0x0000000269027825 */ /* 0x000fe200078e0232 */
[----:B------:R-:W-:Y:S01]  /*3600*/  PRMT R195, RZ, 0x7610, R195 ;  /* 0x00007610ffc37816 */ /* 0x000fe200000000c3 */
[----:B------:R-:W0:Y:S02]  /*3610*/  LDC R200, c[0x0][0x3a8] ;  /* 0x0000ea00ffc87b82 */ /* 0x000e240000000800 */
[----:B------:R-:W-:-:S04]  /*3620*/  IMAD.WIDE R110, R110, 0x2, R50 ;  /* 0x000000026e6e7825 */ /* 0x000fc800078e0232 */
[----:B-----5:R-:W-:Y:S01]  /*3630*/  IMAD R108, R108, R109, RZ ;  /* 0x0000006d6c6c7224 */ /* 0x020fe200078e02ff */
[----:B------:R3:W5:Y:S03]  /*3640*/  @!P3 LDG.E.U16 R201, desc[UR12][R110.64] ;  /* 0x0000000c6ec9b981 */ /* 0x000766000c1e1500 */
[----:B------:R-:W-:Y:S01]  /*3650*/  IMAD.WIDE R108, R108, 0x2, R50 ;  /* 0x000000026c6c7825 */ /* 0x000fe200078e0232 */
[----:B------:R-:W-:Y:S01]  /*3660*/  LOP3.LUT R105, R0, 0xe, RZ, 0xfc, !PT ;  /* 0x0000000e00697812 */ /* 0x000fe200078efcff */
[----:B------:R-:W2:Y:S01]  /*3670*/  @!P0 LDG.E.U16 R199, desc[UR12][R2.64] ;  /* 0x0000000c02c78981 */ /* 0x000ea2000c1e1500 */
[----:B------:R-:W-:Y:S02]  /*3680*/  ISETP.GE.AND P3, PT, R118, UR10, PT ;  /* 0x0000000a76007c0c */ /* 0x000fe4000bf66270 */
[----:B------:R-:W0:Y:S01]  /*3690*/  LDC R118, c[0x0][0x3a8] ;  /* 0x0000ea00ff767b82 */ /* 0x000e220000000800 */
[----:B------:R-:W2:Y:S01]  /*36a0*/  @!P1 LDG.E.U16 R121, desc[UR12][R108.64] ;  /* 0x0000000c6c799981 */ /* 0x000ea2000c1e1500 */
[----:B------:R-:W-:-:S03]  /*36b0*/  IMAD R105, R105, R116, RZ ;  /* 0x0000007469697224 */ /* 0x000fc600078e02ff */
[----:B------:R-:W2:Y:S01]  /*36c0*/  LDL R109, [R1+0x4] ;  /* 0x00000400016d7983 */ /* 0x000ea20000100800 */
[----:B------:R-:W-:Y:S01]  /*36d0*/  IMAD.WIDE R116, R105, 0x2, R50 ;  /* 0x0000000269747825 */ /* 0x000fe200078e0232 */
[----:B------:R-:W-:-:S04]  /*36e0*/  LOP3.LUT R105, R0, 0x10, RZ, 0xfc, !PT ;  /* 0x0000001000697812 */ /* 0x000fc800078efcff */
[----:B------:R-:W-:Y:S01]  /*36f0*/  ISETP.GE.AND P0, PT, R105, UR10, PT ;  /* 0x0000000a69007c0c */ /* 0x000fe2000bf06270 */
[----:B------:R-:W2:Y:S01]  /*3700*/  @!P4 LDG.E.U16 R198, desc[UR12][R116.64] ;  /* 0x0000000c74c6c981 */ /* 0x000ea2000c1e1500 */
[----:B------:R-:W-:-:S04]  /*3710*/  LOP3.LUT R105, R0, 0x18, RZ, 0xfc, !PT ;  /* 0x0000001800697812 */ /* 0x000fc800078efcff */
[----:B------:R-:W-:Y:S02]  /*3720*/  ISETP.GE.AND P4, PT, R105, UR10, PT ;  /* 0x0000000a69007c0c */ /* 0x000fe4000bf86270 */
[C---:B------:R-:W-:Y:S01]  /*3730*/  LOP3.LUT R105, R0.reuse, 0x10, RZ, 0xfc, !PT ;  /* 0x0000001000697812 */ /* 0x040fe200078efcff */
[----:B---3--:R-:W-:Y:S01]  /*3740*/  IMAD.WIDE R110, R119, 0x2, R50 ;  /* 0x00000002776e7825 */ /* 0x008fe200078e0232 */
[----:B------:R-:W-:-:S03]  /*3750*/  LOP3.LUT R119, R0, 0x1e, RZ, 0xfc, !PT ;  /* 0x0000001e00777812 */ /* 0x000fc600078efcff */
[----:B0-----:R-:W-:Y:S01]  /*3760*/  IMAD R105, R105, R118, RZ ;  /* 0x0000007669697224 */ /* 0x001fe200078e02ff */
[----:B------:R0:W3:Y:S01]  /*3770*/  @!P3 LDG.E.U16 R195, desc[UR12][R110.64] ;  /* 0x0000000c6ec3b981 */ /* 0x0000e2000c1e1500 */
[----:B------:R-:W1:Y:S01]  /*3780*/  LDC R118, c[0x0][0x3a8] ;  /* 0x0000ea00ff767b82 */ /* 0x000e620000000800 */
[----:B------:R-:W-:Y:S02]  /*3790*/  ISETP.GE.AND P2, PT, R119, UR10, PT ;  /* 0x0000000a77007c0c */ /* 0x000fe4000bf46270 */
[----:B------:R-:W-:Y:S01]  /*37a0*/  PRMT R194, RZ, 0x7610, R194 ;  /* 0x00007610ffc27816 */ /* 0x000fe200000000c2 */
[----:B0-----:R-:W-:-:S10]  /*37b0*/  IMAD.WIDE R110, R123, 0x2, R50 ;  /* 0x000000027b6e7825 */ /* 0x001fd400078e0232 */
[----:B------:R0:W2:Y:S01]  /*37c0*/  @!P2 LDG.E.U16 R194, desc[UR12][R110.64] ;  /* 0x0000000c6ec2a981 */ /* 0x0000a2000c1e1500 */
[----:B------:R-:W-:Y:S01]  /*37d0*/  IMAD.WIDE R2, R105, 0x2, R50 ;  /* 0x0000000269027825 */ /* 0x000fe200078e0232 */
[C---:B------:R-:W-:Y:S01]  /*37e0*/  LOP3.LUT R105, R0.reuse, 0x18, RZ, 0xfc, !PT ;  /* 0x0000001800697812 */ /* 0x040fe200078efcff */
[----:B0-----:R-:W0:Y:S04]  /*37f0*/  LDC R111, c[0x0][0x3a8] ;  /* 0x0000ea00ff6f7b82 */ /* 0x001e280000000800 */
[----:B-1----:R-:W-:Y:S01]  /*3800*/  IMAD R105, R105, R118, RZ ;  /* 0x0000007669697224 */ /* 0x002fe200078e02ff */
[C---:B------:R-:W-:Y:S02]  /*3810*/  LOP3.LUT R118, R0.reuse, 0x20, RZ, 0xfc, !PT ;  /* 0x0000002000767812 */ /* 0x040fe400078efcff */
[----:B------:R-:W-:-:S02]  /*3820*/  LOP3.LUT R119, R0, 0x20, RZ, 0xfc, !PT ;  /* 0x0000002000777812 */ /* 0x000fc400078efcff */
[----:B------:R-:W-:Y:S01]  /*3830*/  ISETP.GE.AND P3, PT, R118, UR10, PT ;  /* 0x0000000a76007c0c */ /* 0x000fe2000bf66270 */
[----:B------:R-:W-:Y:S01]  /*3840*/  IMAD.WIDE R116, R105, 0x2, R50 ;  /* 0x0000000269747825 */ /* 0x000fe200078e0232 */
[----:B------:R-:W-:Y:S01]  /*3850*/  PRMT R181, RZ, 0x7610, R181 ;  /* 0x00007610ffb57816 */ /* 0x000fe200000000b5 */
[----:B------:R-:W1:Y:S01]  /*3860*/  LDC R118, c[0x0][0x3a8] ;  /* 0x0000ea00ff767b82 */ /* 0x000e620000000800 */
[C---:B------:R-:W-:Y:S01]  /*3870*/  LOP3.LUT R123, R0.reuse, 0x28, RZ, 0xfc, !PT ;  /* 0x00000028007b7812 */ /* 0x040fe200078efcff */
[----:B------:R-:W-:Y:S01]  /*3880*/  IMAD R119, R119, R122, RZ ;  /* 0x0000007a77777224 */ /* 0x000fe200078e02ff */
[----:B------:R-:W-:Y:S02]  /*3890*/  LOP3.LUT R110, R0, 0x28, RZ, 0xfc, !PT ;  /* 0x00000028006e7812 */ /* 0x000fe400078efcff */
[----:B------:R4:W2:Y:S01]  /*38a0*/  @!P4 LDG.E.U16 R181, desc[UR12][R116.64] ;  /* 0x0000000c74b5c981 */ /* 0x0008a2000c1e1500 */
[----:B------:R-:W-:Y:S02]  /*38b0*/  PRMT R107, RZ, 0x7610, R107 ;  /* 0x00007610ff6b7816 */ /* 0x000fe4000000006b */
[----:B------:R-:W-:Y:S01]  /*38c0*/  ISETP.GE.AND P2, PT, R123, UR10, PT ;  /* 0x0000000a7b007c0c */ /* 0x000fe2000bf46270 */
[----:B----4-:R-:W-:-:S04]  /*38d0*/  IMAD.WIDE R116, R119, 0x2, R50 ;  /* 0x0000000277747825 */ /* 0x010fc800078e0232 */
[----:B0-----:R-:W-:Y:S01]  /*38e0*/  IMAD R110, R110, R111, RZ ;  /* 0x0000006f6e6e7224 */ /* 0x001fe200078e02ff */
[----:B------:R0:W4:Y:S01]  /*38f0*/  @!P3 LDG.E.U16 R107, desc[UR12][R116.64] ;  /* 0x0000000c746bb981 */ /* 0x000122000c1e1500 */
[----:B------:R-:W-:Y:S02]  /*3900*/  LOP3.LUT R133, R0, 0x32, RZ, 0xfc, !PT ;  /* 0x0000003200857812 */ /* 0x000fe400078efcff */
[----:B------:R-:W-:Y:S01]  /*3910*/  IMAD.WIDE R110, R110, 0x2, R50 ;  /* 0x000000026e6e7825 */ /* 0x000fe200078e0232 */
[----:B0-----:R-:W-:-:S06]  /*3920*/  PRMT R116, RZ, 0x7610, R116 ;  /* 0x00007610ff747816 */ /* 0x001fcc0000000074 */
[----:B------:R0:W2:Y:S01]  /*3930*/  @!P2 LDG.E.U16 R116, desc[UR12][R110.64] ;  /* 0x0000000c6e74a981 */ /* 0x0000a2000c1e1500 */
[----:B------:R-:W-:Y:S02]  /*3940*/  ISETP.GE.AND P2, PT, R133, UR10, PT ;  /* 0x0000000a85007c0c */ /* 0x000fe4000bf46270 */
[----:B------:R-:W-:-:S05]  /*3950*/  LOP3.LUT R133, R0, 0x34, RZ, 0xfc, !PT ;  /* 0x0000003400857812 */ /* 0x000fca00078efcff */
[----:B------:R-:W-:Y:S02]  /*3960*/  IMAD R133, R133, R200, RZ ;  /* 0x000000c885857224 */ /* 0x000fe400078e02ff */
[----:B------:R-:W3:Y:S01]  /*3970*/  LDL R200, [R1+0x8] ;  /* 0x0000080001c87983 */ /* 0x000ee20000100800 */
[----:B------:R-:W-:Y:S01]  /*3980*/  PRMT R182, RZ, 0x7610, R182 ;  /* 0x00007610ffb67816 */ /* 0x000fe200000000b6 */
[----:B0-----:R-:W0:Y:S01]  /*3990*/  LDC R111, c[0x0][0x3a8] ;  /* 0x0000ea00ff6f7b82 */ /* 0x001e220000000800 */
[----:B------:R-:W-:-:S04]  /*39a0*/  LOP3.LUT R105, R0, 0x1a, RZ, 0xfc, !PT ;  /* 0x0000001a00697812 */ /* 0x000fc800078efcff */
[----:B------:R1:W3:Y:S01]  /*39b0*/  @!P0 LDG.E.U16 R182, desc[UR12][R2.64] ;  /* 0x0000000c02b68981 */ /* 0x0002e2000c1e1500 */
[----:B------:R-:W-:Y:S02]  /*39c0*/  ISETP.GE.AND P0, PT, R105, UR10, PT ;  /* 0x0000000a69007c0c */ /* 0x000fe4000bf06270 */
[----:B------:R-:W-:-:S04]  /*39d0*/  LOP3.LUT R105, R0, 0x22, RZ, 0xfc, !PT ;  /* 0x0000002200697812 */ /* 0x000fc800078efcff */
[----:B------:R-:W-:Y:S02]  /*39e0*/  ISETP.GE.AND P4, PT, R105, UR10, PT ;  /* 0x0000000a69007c0c */ /* 0x000fe4000bf86270 */
[----:B------:R-:W-:-:S05]  /*39f0*/  LOP3.LUT R105, R0, 0x1a, RZ, 0xfc, !PT ;  /* 0x0000001a00697812 */ /* 0x000fca00078efcff */
[----:B-1----:R-:W-:Y:S02]  /*3a00*/  IMAD R105, R105, R118, RZ ;  /* 0x0000007669697224 */ /* 0x002fe400078e02ff */
[----:B------:R-:W1:Y:S01]  /*3a10*/  LDC R118, c[0x0][0x3a8] ;  /* 0x0000ea00ff767b82 */ /* 0x000e620000000800 */
[C---:B------:R-:W-:Y:S01]  /*3a20*/  LOP3.LUT R122, R0.reuse, 0x2a, RZ, 0xfc, !PT ;  /* 0x0000002a007a7812 */ /* 0x040fe200078efcff */
[----:B------:R-:W-:Y:S01]  /*3a30*/  IMAD.WIDE R2, R105, 0x2, R50 ;  /* 0x0000000269027825 */ /* 0x000fe200078e0232 */
[----:B------:R-:W-:Y:S02]  /*3a40*/  LOP3.LUT R105, R0, 0x22, RZ, 0xfc, !PT ;  /* 0x0000002200697812 */ /* 0x000fe400078efcff */
[----:B------:R-:W-:-:S03]  /*3a50*/  ISETP.GE.AND P3, PT, R122, UR10, PT ;  /* 0x0000000a7a007c0c */ /* 0x000fc6000bf66270 */
[----:B------:R-:W0:Y:S01]  /*3a60*/  LDC R122, c[0x0][0x3a8] ;  /* 0x0000ea00ff7a7b82 */ /* 0x000e220000000800 */
[----:B------:R-:W-:Y:S02]  /*3a70*/  PRMT R134, RZ, 0x7610, R134 ;  /* 0x00007610ff867816 */ /* 0x000fe40000000086 */
[----:B------:R-:W-:-:S04]  /*3a80*/  PRMT R137, RZ, 0x7610, R137 ;  /* 0x00007610ff897816 */ /* 0x000fc80000000089 */
[----:B------:R-:W3:Y:S01]  /*3a90*/  @!P0 LDG.E.U16 R134, desc[UR12][R2.64] ;  /* 0x0000000c02868981 */ /* 0x000ee2000c1e1500 */
[----:B-1----:R-:W-:-:S04]  /*3aa0*/  IMAD R105, R105, R118, RZ ;  /* 0x0000007669697224 */ /* 0x002fc800078e02ff */
[----:B------:R-:W-:Y:S01]  /*3ab0*/  IMAD.WIDE R118, R105, 0x2, R50 ;  /* 0x0000000269767825 */ /* 0x000fe200078e0232 */
[----:B------:R-:W-:-:S04]  /*3ac0*/  LOP3.LUT R105, R0, 0x24, RZ, 0xfc, !PT ;  /* 0x0000002400697812 */ /* 0x000fc800078efcff */
[----:B------:R-:W-:Y:S01]  /*3ad0*/  ISETP.GE.AND P0, PT, R105, UR10, PT ;  /* 0x0000000a69007c0c */ /* 0x000fe2000bf06270 */
[----:B------:R1:W3:Y:S01]  /*3ae0*/  @!P4 LDG.E.U16 R137, desc[UR12][R118.64] ;  /* 0x0000000c7689c981 */ /* 0x0002e2000c1e1500 */
[----:B------:R-:W-:-:S04]  /*3af0*/  LOP3.LUT R105, R0, 0x2c, RZ, 0xfc, !PT ;  /* 0x0000002c00697812 */ /* 0x000fc800078efcff */
[----:B------:R-:W-:Y:S02]  /*3b00*/  ISETP.GE.AND P4, PT, R105, UR10, PT ;  /* 0x0000000a69007c0c */ /* 0x000fe4000bf86270 */
[----:B------:R-:W-:-:S05]  /*3b10*/  LOP3.LUT R105, R0, 0x24, RZ, 0xfc, !PT ;  /* 0x0000002400697812 */ /* 0x000fca00078efcff */
[----:B0-----:R-:W-:Y:S02]  /*3b20*/  IMAD R105, R105, R122, RZ ;  /* 0x0000007a69697224 */ /* 0x001fe400078e02ff */
[----:B------:R-:W0:Y:S01]  /*3b30*/  LDC R122, c[0x0][0x3a8] ;  /* 0x0000ea00ff7a7b82 */ /* 0x000e220000000800 */
[----:B------:R-:W-:Y:S02]  /*3b40*/  LOP3.LUT R123, R0, 0x2a, RZ, 0xfc, !PT ;  /* 0x0000002a007b7812 */ /* 0x000fe400078efcff */
[----:B------:R-:W-:-:S03]  /*3b50*/  PRMT R149, RZ, 0x7610, R149 ;  /* 0x00007610ff957816 */ /* 0x000fc60000000095 */
[----:B------:R-:W-:Y:S01]  /*3b60*/  IMAD R123, R123, R132, RZ ;  /* 0x000000847b7b7224 */ /* 0x000fe200078e02ff */
[----:B------:R-:W-:-:S03]  /*3b70*/  LOP3.LUT R132, R0, 0x34, RZ, 0xfc, !PT ;  /* 0x0000003400847812 */ /* 0x000fc600078efcff */
[----:B-1----:R-:W-:-:S04]  /*3b80*/  IMAD.WIDE R118, R123, 0x2, R50 ;  /* 0x000000027b767825 */ /* 0x002fc800078e0232 */
[----:B------:R-:W-:Y:S01]  /*3b90*/  IMAD.WIDE R2, R105, 0x2, R50 ;  /* 0x0000000269027825 */ /* 0x000fe200078e0232 */
[----:B------:R-:W3:Y:S01]  /*3ba0*/  @!P3 LDG.E.U16 R149, desc[UR12][R118.64] ;  /* 0x0000000c7695b981 */ /* 0x000ee2000c1e1500 */
[----:B------:R-:W-:Y:S02]  /*3bb0*/  LOP3.LUT R105, R0, 0x2c, RZ, 0xfc, !PT ;  /* 0x0000002c00697812 */ /* 0x000fe400078efcff */
[----:B------:R-:W-:Y:S02]  /*3bc0*/  ISETP.GE.AND P3, PT, R132, UR10, PT ;  /* 0x0000000a84007c0c */ /* 0x000fe4000bf66270 */
[----:B------:R-:W1:Y:S01]  /*3bd0*/  LDC R132, c[0x0][0x3a8] ;  /* 0x0000ea00ff847b82 */ /* 0x000e620000000800 */
[----:B------:R-:W-:Y:S01]  /*3be0*/  PRMT R204, RZ, 0x7610, R204 ;  /* 0x00007610ffcc7816 */ /* 0x000fe200000000cc */
[----:B0-----:R-:W-:Y:S01]  /*3bf0*/  IMAD R105, R105, R122, RZ ;  /* 0x0000007a69697224 */ /* 0x001fe200078e02ff */
[----:B------:R-:W-:-:S04]  /*3c00*/  PRMT R205, RZ, 0x7610, R205 ;  /* 0x00007610ffcd7816 */ /* 0x000fc800000000cd */
[----:B------:R0:W4:Y:S01]  /*3c10*/  @!P0 LDG.E.U16 R204, desc[UR12][R2.64] ;  /* 0x0000000c02cc8981 */ /* 0x000122000c1e1500 */
[----:B------:R-:W-:Y:S01]  /*3c20*/  IMAD.WIDE R122, R105, 0x2, R50 ;  /* 0x00000002697a7825 */ /* 0x000fe200078e0232 */
[----:B------:R-:W-:-:S04]  /*3c30*/  LOP3.LUT R105, R0, 0x2e, RZ, 0xfc, !PT ;  /* 0x0000002e00697812 */ /* 0x000fc800078efcff */
[----:B------:R-:W-:Y:S01]  /*3c40*/  ISETP.GE.AND P0, PT, R105, UR10, PT ;  /* 0x0000000a69007c0c */ /* 0x000fe2000bf06270 */
[----:B------:R0:W4:Y:S01]  /*3c50*/  @!P4 LDG.E.U16 R205, desc[UR12][R122.64] ;  /* 0x0000000c7acdc981 */ /* 0x000122000c1e1500 */
[----:B------:R-:W-:-:S04]  /*3c60*/  LOP3.LUT R105, R0, 0x36, RZ, 0xfc, !PT ;  /* 0x0000003600697812 */ /* 0x000fc800078efcff */
[----:B------:R-:W-:Y:S02]  /*3c70*/  ISETP.GE.AND P4, PT, R105, UR10, PT ;  /* 0x0000000a69007c0c */ /* 0x000fe4000bf86270 */
[----:B------:R-:W-:-:S05]  /*3c80*/  LOP3.LUT R105, R0, 0x2e, RZ, 0xfc, !PT ;  /* 0x0000002e00697812 */ /* 0x000fca00078efcff */
[----:B-1----:R-:W-:Y:S02]  /*3c90*/  IMAD R105, R105, R132, RZ ;  /* 0x0000008469697224 */ /* 0x002fe400078e02ff */
[----:B------:R-:W1:Y:S02]  /*3ca0*/  LDC R132, c[0x0][0x3a8] ;  /* 0x0000ea00ff847b82 */ /* 0x000e640000000800 */
[----:B0-----:R-:W-:Y:S01]  /*3cb0*/  IMAD.WIDE R2, R105, 0x2, R50 ;  /* 0x0000000269027825 */ /* 0x001fe200078e0232 */
[C---:B------:R-:W-:Y:S02]  /*3cc0*/  LOP3.LUT R105, R0.reuse, 0x36, RZ, 0xfc, !PT ;  /* 0x0000003600697812 */ /* 0x040fe400078efcff */
[----:B------:R-:W-:Y:S01]  /*3cd0*/  PRMT R190, RZ, 0x7610, R190 ;  /* 0x00007610ffbe7816 */ /* 0x000fe200000000be */
[----:B------:R-:W-:Y:S01]  /*3ce0*/  IMAD.WIDE R118, R133, 0x2, R50 ;  /* 0x0000000285767825 */ /* 0x000fe200078e0232 */
[C---:B------:R-:W-:Y:S02]  /*3cf0*/  LOP3.LUT R110, R0.reuse, 0x32, RZ, 0xfc, !PT ;  /* 0x00000032006e7812 */ /* 0x040fe400078efcff */
[----:B------:R-:W-:-:S03]  /*3d00*/  LOP3.LUT R133, R0, 0x3c, RZ, 0xfc, !PT ;  /* 0x0000003c00857812 */ /* 0x000fc600078efcff */
[----:B------:R-:W-:Y:S02]  /*3d10*/  IMAD R110, R110, R111, RZ ;  /* 0x0000006f6e6e7224 */ /* 0x000fe400078e02ff */
[----:B-1----:R-:W-:Y:S01]  /*3d20*/  IMAD R105, R105, R132, RZ ;  /* 0x0000008469697224 */ /* 0x002fe200078e02ff */
[----:B------:R-:W-:-:S03]  /*3d30*/  LOP3.LUT R132, R0, 0x3e, RZ, 0xfc, !PT ;  /* 0x0000003e00847812 */ /* 0x000fc600078efcff */
[--C-:B------:R-:W-:Y:S01]  /*3d40*/  IMAD.WIDE R122, R105, 0x2, R50.reuse ;  /* 0x00000002697a7825 */ /* 0x100fe200078e0232 */
[----:B------:R-:W-:Y:S02]  /*3d50*/  ISETP.GE.AND P5, PT, R132, UR10, PT ;  /* 0x0000000a84007c0c */ /* 0x000fe4000bfa6270 */
[----:B------:R-:W0:Y:S02]  /*3d60*/  LDC R132, c[0x0][0x3a8] ;  /* 0x0000ea00ff847b82 */ /* 0x000e240000000800 */
[----:B------:R1:W4:Y:S01]  /*3d70*/  @!P4 LDG.E.U16 R190, desc[UR12][R122.64] ;  /* 0x0000000c7abec981 */ /* 0x000322000c1e1500 */
[----:B------:R-:W-:Y:S01]  /*3d80*/  ISETP.GE.AND P4, PT, R133, UR10, PT ;  /* 0x0000000a85007c0c */ /* 0x000fe2000bf86270 */
[----:B------:R-:W-:Y:S01]  /*3d90*/  IMAD.WIDE R110, R110, 0x2, R50 ;  /* 0x000000026e6e7825 */ /* 0x000fe200078e0232 */
[----:B------:R-:W-:-:S03]  /*3da0*/  PRMT R180, RZ, 0x7610, R180 ;  /* 0x00007610ffb47816 */ /* 0x000fc600000000b4 */
[----:B------:R-:W5:Y:S01]  /*3db0*/  LDC R133, c[0x0][0x3a8] ;  /* 0x0000ea00ff857b82 */ /* 0x000f620000000800 */
[C---:B------:R-:W-:Y:S02]  /*3dc0*/  LOP3.LUT R105, R0.reuse, 0x38, RZ, 0xfc, !PT ;  /* 0x0000003800697812 */ /* 0x040fe400078efcff */
[----:B------:R-:W4:Y:S02]  /*3dd0*/  @!P2 LDG.E.U16 R180, desc[UR12][R110.64] ;  /* 0x0000000c6eb4a981 */ /* 0x000f24000c1e1500 */
[----:B------:R-:W-:Y:S02]  /*3de0*/  ISETP.GE.AND P2, PT, R105, UR10, PT ;  /* 0x0000000a69007c0c */ /* 0x000fe4000bf46270 */
[----:B------:R-:W-:Y:S01]  /*3df0*/  LOP3.LUT R105, R0, 0x40, RZ, 0xfc, !PT ;  /* 0x0000004000697812 */ /* 0x000fe200078efcff */
[----:B-1----:R-:W1:Y:S01]  /*3e00*/  LDC R122, c[0x0][0x3a8] ;  /* 0x0000ea00ff7a7b82 */ /* 0x002e620000000800 */
[----:B------:R-:W-:Y:S02]  /*3e10*/  PRMT R192, RZ, 0x7610, R192 ;  /* 0x00007610ffc07816 */ /* 0x000fe400000000c0 */
[----:B------:R-:W-:-:S02]  /*3e20*/  ISETP.GE.AND P1, PT, R105, UR10, PT ;  /* 0x0000000a69007c0c */ /* 0x000fc4000bf26270 */
[C---:B------:R-:W-:Y:S02]  /*3e30*/  LOP3.LUT R105, R0.reuse, 0x38, RZ, 0xfc, !PT ;  /* 0x0000003800697812 */ /* 0x040fe400078efcff */
[----:B------:R-:W-:Y:S01]  /*3e40*/  PRMT R206, RZ, 0x7610, R206 ;  /* 0x00007610ffce7816 */ /* 0x000fe200000000ce */
[----:B------:R0:W4:Y:S02]  /*3e50*/  @!P0 LDG.E.U16 R192, desc[UR12][R2.64] ;  /* 0x0000000c02c08981 */ /* 0x000124000c1e1500 */
[----:B0-----:R-:W-:Y:S01]  /*3e60*/  IMAD R105, R105, R132, RZ ;  /* 0x0000008469697224 */ /* 0x001fe200078e02ff */
[C---:B------:R-:W-:Y:S02]  /*3e70*/  LOP3.LUT R132, R0.reuse, 0x3e, RZ, 0xfc, !PT ;  /* 0x0000003e00847812 */ /* 0x040fe400078efcff */
[----:B------:R0:W4:Y:S01]  /*3e80*/  @!P3 LDG.E.U16 R206, desc[UR12][R118.64] ;  /* 0x0000000c76ceb981 */ /* 0x000122000c1e1500 */
[----:B------:R-:W-:Y:S02]  /*3e90*/  LOP3.LUT R3, R0, 0x3a, RZ, 0xfc, !PT ;  /* 0x0000003a00037812 */ /* 0x000fe400078efcff */
[----:B-----5:R-:W-:-:S02]  /*3ea0*/  IMAD R132, R132, R133, RZ ;  /* 0x0000008584847224 */ /* 0x020fc400078e02ff */
[----:B------:R-:W-:Y:S01]  /*3eb0*/  ISETP.GE.AND P3, PT, R3, UR10, PT ;  /* 0x0000000a03007c0c */ /* 0x000fe2000bf66270 */
[----:B------:R-:W-:Y:S01]  /*3ec0*/  IMAD.WIDE R2, R105, 0x2, R50 ;  /* 0x0000000269027825 */ /* 0x000fe200078e0232 */
[----:B------:R-:W-:-:S04]  /*3ed0*/  LOP3.LUT R105, R0, 0x42, RZ, 0xfc, !PT ;  /* 0x0000004200697812 */ /* 0x000fc800078efcff */
[----:B------:R-:W-:Y:S01]  /*3ee0*/  ISETP.GE.AND P0, PT, R105, UR10, PT ;  /* 0x0000000a69007c0c */ /* 0x000fe2000bf06270 */
[----:B0-----:R-:W-:Y:S01]  /*3ef0*/  IMAD.WIDE R118, R132, 0x2, R50 ;  /* 0x0000000284767825 */ /* 0x001fe200078e0232 */
[----:B------:R-:W-:Y:S01]  /*3f00*/  LOP3.LUT R105, R0, 0x40, RZ, 0xfc, !PT ;  /* 0x0000004000697812 */ /* 0x000fe200078efcff */
[----:B------:R-:W0:Y:S01]  /*3f10*/  LDC R132, c[0x0][0x3a8] ;  /* 0x0000ea00ff847b82 */ /* 0x000e220000000800 */
[----:B------:R-:W-:Y:S02]  /*3f20*/  PRMT R106, RZ, 0x7610, R106 ;  /* 0x00007610ff6a7816 */ /* 0x000fe4000000006a */
[----:B------:R-:W-:Y:S01]  /*3f30*/  PRMT R142, RZ, 0x7610, R142 ;  /* 0x00007610ff8e7816 */ /* 0x000fe2000000008e */
[----:B--2---:R-:W-:-:S04]  /*3f40*/  IMAD.WIDE R108, R109, 0x2, R50 ;  /* 0x000000026d6c7825 */ /* 0x004fc800078e0232 */
[----:B-1----:R-:W-:Y:S01]  /*3f50*/  IMAD R105, R105, R122, RZ ;  /* 0x0000007a69697224 */ /* 0x002fe200078e02ff */
[----:B------:R-:W-:Y:S01]  /*3f60*/  LOP3.LUT R122, R0, 0x46, RZ, 0xfc, !PT ;  /* 0x00000046007a7812 */ /* 0x000fe200078efcff */
[----:B------:R-:W2:Y:S01]  /*3f70*/  @!P3 LDG.E.U16 R106, desc[UR12][R108.64] ;  /* 0x0000000c6c6ab981 */ /* 0x000ea2000c1e1500 */
[----:B------:R-:W-:Y:S02]  /*3f80*/  PRMT R130, RZ, 0x7610, R130 ;  /* 0x00007610ff827816 */ /* 0x000fe40000000082 */
[----:B------:R-:W-:Y:S01]  /*3f90*/  ISETP.GE.AND P3, PT, R122, UR10, PT ;  /* 0x0000000a7a007c0c */ /* 0x000fe2000bf66270 */
[----:B------:R1:W5:Y:S01]  /*3fa0*/  @!P5 LDG.E.U16 R142, desc[UR12][R118.64] ;  /* 0x0000000c768ed981 */ /* 0x000362000c1e1500 */
[----:B------:R-:W0:Y:S03]  /*3fb0*/  LDC R122, c[0x0][0x3a8] ;  /* 0x0000ea00ff7a7b82 */ /* 0x000e260000000800 */
[----:B------:R1:W2:Y:S05]  /*3fc0*/  @!P2 LDG.E.U16 R130, desc[UR12][R2.64] ;  /* 0x0000000c0282a981 */ /* 0x0002aa000c1e1500 */
[----:B-1----:R-:W1:Y:S01]  /*3fd0*/  LDC R119, c[0x0][0x3a8] ;  /* 0x0000ea00ff777b82 */ /* 0x002e620000000800 */
[----:B------:R-:W-:Y:S01]  /*3fe0*/  IMAD.WIDE R2, R105, 0x2, R50 ;  /* 0x0000000269027825 */ /* 0x000fe200078e0232 */
[----:B------:R-:W-:-:S02]  /*3ff0*/  LOP3.LUT R105, R0, 0x42, RZ, 0xfc, !PT ;  /* 0x0000004200697812 */ /* 0x000fc400078efcff */
[----:B------:R-:W-:-:S03]  /*4000*/  PRMT R135, RZ, 0x7610, R135 ;  /* 0x00007610ff877816 */ /* 0x000fc60000000087 */
[----:B0-----:R-:W-:Y:S01]  /*4010*/  IMAD R105, R105, R132, RZ ;  /* 0x0000008469697224 */ /* 0x001fe200078e02ff */
[C---:B------:R-:W-:Y:S01]  /*4020*/  LOP3.LUT R118, R0.reuse, 0x44, RZ, 0xfc, !PT ;  /* 0x0000004400767812 */ /* 0x040fe200078efcff */
[----:B------:R-:W0:Y:S01]  /*4030*/  LDC R132, c[0x0][0x3a8] ;  /* 0x0000ea00ff847b82 */ /* 0x000e220000000800 */
[----:B------:R1:W2:Y:S01]  /*4040*/  @!P1 LDG.E.U16 R135, desc[UR12][R2.64] ;  /* 0x0000000c02879981 */ /* 0x0002a2000c1e1500 */
[----:B------:R-:W-:Y:S01]  /*4050*/  IMAD.WIDE R108, R105, 0x2, R50 ;  /* 0x00000002696c7825 */ /* 0x000fe200078e0232 */
[----:B------:R-:W-:-:S04]  /*4060*/  LOP3.LUT R105, R0, 0x48, RZ, 0xfc, !PT ;  /* 0x0000004800697812 */ /* 0x000fc800078efcff */
[C---:B------:R-:W-:Y:S01]  /*4070*/  ISETP.GE.AND P1, PT, R105.reuse, UR10, PT ;  /* 0x0000000a69007c0c */ /* 0x040fe2000bf26270 */
[----:B------:R-:W-:Y:S01]  /*4080*/  IMAD R105, R105, R122, RZ ;  /* 0x0000007a69697224 */ /* 0x000fe200078e02ff */
[----:B------:R-:W-:Y:S01]  /*4090*/  LOP3.LUT R123, R0, 0x44, RZ, 0xfc, !PT ;  /* 0x00000044007b7812 */ /* 0x000fe200078efcff */
[----:B------:R-:W0:Y:S01]  /*40a0*/  LDC R122, c[0x0][0x3a8] ;  /* 0x0000ea00ff7a7b82 */ /* 0x000e220000000800 */
[----:B-1----:R-:W-:-:S04]  /*40b0*/  IMAD R118, R118, R119, RZ ;  /* 0x0000007776767224 */ /* 0x002fc800078e02ff */
[----:B------:R-:W-:-:S04]  /*40c0*/  IMAD.WIDE R2, R118, 0x2, R50 ;  /* 0x0000000276027825 */ /* 0x000fc800078e0232 */
[----:B------:R-:W-:Y:S02]  /*40d0*/  IMAD.WIDE R118, R105, 0x2, R50 ;  /* 0x0000000269767825 */ /* 0x000fe400078e0232 */
[----:B------:R-:W1:Y:S01]  /*40e0*/  LDC R105, c[0x0][0x3a8] ;  /* 0x0000ea00ff697b82 */ /* 0x000e620000000800 */
[----:B------:R-:W-:Y:S02]  /*40f0*/  ISETP.GE.AND P2, PT, R123, UR10, PT ;  /* 0x0000000a7b007c0c */ /* 0x000fe4000bf46270 */
[----:B------:R-:W-:-:S11]  /*4100*/  PRMT R214, RZ, 0x7610, R214 ;  /* 0x00007610ffd67816 */ /* 0x000fd600000000d6 */
[----:B------:R0:W2:Y:S01]  /*4110*/  @!P2 LDG.E.U16 R214, desc[UR12][R2.64] ;  /* 0x0000000c02d6a981 */ /* 0x0000a2000c1e1500 */
[----:B-1----:R-:W-:-:S04]  /*4120*/  IMAD R105, R252, R105, RZ ;  /* 0x00000069fc697224 */ /* 0x002fc800078e02ff */
[----:B0-----:R-:W-:Y:S02]  /*4130*/  IMAD.WIDE R2, R105, 0x2, R50 ;  /* 0x0000000269027825 */ /* 0x001fe400078e0232 */
[----:B------:R-:W0:Y:S01]  /*4140*/  LDC R105, c[0x0][0x3a8] ;  /* 0x0000ea00ff697b82 */ /* 0x000e220000000800 */
[----:B------:R-:W-:Y:S02]  /*4150*/  PRMT R215, RZ, 0x7610, R215 ;  /* 0x00007610ffd77816 */ /* 0x000fe400000000d7 */
[----:B------:R-:W-:Y:S02]  /*4160*/  LOP3.LUT R123, R0, 0x46, RZ, 0xfc, !PT ;  /* 0x00000046007b7812 */ /* 0x000fe400078efcff */
[----:B------:R-:W-:Y:S01]  /*4170*/  PRMT R216, RZ, 0x7610, R216 ;  /* 0x00007610ffd87816 */ /* 0x000fe200000000d8 */
[----:B------:R-:W-:Y:S02]  /*4180*/  IMAD R122, R251, R122, RZ ;  /* 0x0000007afb7a7224 */ /* 0x000fe400078e02ff */
[----:B---3--:R-:W-:-:S03]  /*4190*/  IMAD.WIDE R110, R200, 0x2, R50 ;  /* 0x00000002c86e7825 */ /* 0x008fc600078e0232 */
[----:B------:R-:W3:Y:S01]  /*41a0*/  @!P0 LDG.E.U16 R216, desc[UR12][R108.64] ;  /* 0x0000000c6cd88981 */ /* 0x000ee2000c1e1500 */
[----:B------:R-:W-:Y:S01]  /*41b0*/  PRMT R148, RZ, 0x7610, R148 ;  /* 0x00007610ff947816 */ /* 0x000fe20000000094 */
[----:B------:R-:W1:Y:S02]  /*41c0*/  LDC R200, c[0x0][0x3a8] ;  /* 0x0000ea00ffc87b82 */ /* 0x000e640000000800 */
[----:B------:R0:W2:Y:S01]  /*41d0*/  @!P4 LDG.E.U16 R215, desc[UR12][R110.64] ;  /* 0x0000000c6ed7c981 */ /* 0x0000a2000c1e1500 */
[----:B------:R-:W-:Y:S02]  /*41e0*/  IMAD R123, R123, R132, RZ ;  /* 0x000000847b7b7224 */ /* 0x000fe400078e02ff */
[----:B0-----:R-:W-:Y:S01]  /*41f0*/  IMAD R105, R250, R105, RZ ;  /* 0x00000069fa697224 */ /* 0x001fe200078e02ff */
[----:B------:R-:W-:Y:S01]  /*4200*/  PRMT R111, RZ, 0x7610, R111 ;  /* 0x00007610ff6f7816 */ /* 0x000fe2000000006f */
[--C-:B------:R-:W-:Y:S01]  /*4210*/  IMAD.WIDE R108, R123, 0x2, R50.reuse ;  /* 0x000000027b6c7825 */ /* 0x100fe200078e0232 */
[----:B------:R-:W-:Y:S01]  /*4220*/  ISETP.GE.AND P0, PT, R252, UR10, PT ;  /* 0x0000000afc007c0c */ /* 0x000fe2000bf06270 */
[----:B------:R-:W0:Y:S03]  /*4230*/  LDC R132, c[0x0][0x3a8] ;  /* 0x0000ea00ff847b82 */ /* 0x000e260000000800 */
[----:B------:R1:W2:Y:S04]  /*4240*/  @!P1 LDG.E.U16 R111, desc[UR12][R118.64] ;  /* 0x0000000c766f9981 */ /* 0x0002a8000c1e1500 */
[----:B------:R1:W2:Y:S02]  /*4250*/  @!P3 LDG.E.U16 R148, desc[UR12][R108.64] ;  /* 0x0000000c6c94b981 */ /* 0x0002a4000c1e1500 */
[----:B-1----:R-:W-:-:S04]  /*4260*/  IMAD.WIDE R118, R122, 0x2, R50 ;  /* 0x000000027a767825 */ /* 0x002fc800078e0232 */
[----:B------:R-:W-:Y:S02]  /*4270*/  IMAD.WIDE R122, R105, 0x2, R50 ;  /* 0x00000002697a7825 */ /* 0x000fe400078e0232 */
[----:B------:R-:W1:Y:S01]  /*4280*/  LDC R105, c[0x0][0x3a8] ;  /* 0x0000ea00ff697b82 */ /* 0x000e620000000800 */
[----:B------:R-:W-:-:S06]  /*4290*/  PRMT R108, RZ, 0x7610, R108 ;  /* 0x00007610ff6c7816 */ /* 0x000fcc000000006c */
[----:B------:R0:W2:Y:S01]  /*42a0*/  @!P0 LDG.E.U16 R108, desc[UR12][R2.64] ;  /* 0x0000000c026c8981 */ /* 0x0000a2000c1e1500 */
[----:B-1----:R-:W-:-:S04]  /*42b0*/  IMAD R105, R249, R105, RZ ;  /* 0x00000069f9697224 */ /* 0x002fc800078e02ff */
[----:B0-----:R-:W-:Y:S02]  /*42c0*/  IMAD.WIDE R2, R105, 0x2, R50 ;  /* 0x0000000269027825 */ /* 0x001fe400078e0232 */
[----:B------:R-:W0:Y:S01]  /*42d0*/  LDC R105, c[0x0][0x3a8] ;  /* 0x0000ea00ff697b82 */ /* 0x000e220000000800 */
[----:B------:R-:W-:Y:S02]  /*42e0*/  ISETP.GE.AND P2, PT, R250, UR10, PT ;  /* 0x0000000afa007c0c */ /* 0x000fe4000bf46270 */
[----:B------:R-:W-:-:S11]  /*42f0*/  PRMT R141, RZ, 0x7610, R141 ;  /* 0x00007610ff8d7816 */ /* 0x000fd6000000008d */
[----:B------:R1:W2:Y:S01]  /*4300*/  @!P2 LDG.E.U16 R141, desc[UR12][R122.64] ;  /* 0x0000000c7a8da981 */ /* 0x0002a2000c1e1500 */
[----:B0-----:R-:W-:-:S04]  /*4310*/  IMAD R105, R247, R105, RZ ;  /* 0x00000069f7697224 */ /* 0x001fc800078e02ff */
[----:B-1----:R-:W-:Y:S02]  /*4320*/  IMAD.WIDE R122, R105, 0x2, R50 ;  /* 0x00000002697a7825 */ /* 0x002fe400078e0232 */
[----:B------:R-:W0:Y:S01]  /*4330*/  LDC R105, c[0x0][0x3a8] ;  /* 0x0000ea00ff697b82 */ /* 0x000e220000000800 */
[----:B------:R-:W-:Y:S02]  /*4340*/  ISETP.GE.AND P4, PT, R251, UR10, PT ;  /* 0x0000000afb007c0c */ /* 0x000fe4000bf86270 */
[----:B------:R-:W-:Y:S02]  /*4350*/  ISETP.GE.AND P1, PT, R249, UR10, PT ;  /* 0x0000000af9007c0c */ /* 0x000fe4000bf26270 */
[----:B------:R-:W-:Y:S01]  /*4360*/  PRMT R213, RZ, 0x7610, R213 ;  /* 0x00007610ffd57816 */ /* 0x000fe200000000d5 */
[----:B------:R-:W-:Y:S01]  /*4370*/  IMAD R132, R248, R132, RZ ;  /* 0x00000084f8847224 */ /* 0x000fe200078e02ff */
[----:B------:R-:W-:-:S07]  /*4380*/  PRMT R110, RZ, 0x7610, R110 ;  /* 0x00007610ff6e7816 */ /* 0x000fce000000006e */
[----:B------:R1:W2:Y:S04]  /*4390*/  @!P4 LDG.E.U16 R213, desc[UR12][R118.64] ;  /* 0x0000000c76d5c981 */ /* 0x0002a8000c1e1500 */
[----:B------:R0:W2:Y:S02]  /*43a0*/  @!P1 LDG.E.U16 R110, desc[UR12][R2.64] ;  /* 0x0000000c026e9981 */ /* 0x0000a4000c1e1500 */
[----:B0-----:R-:W-:Y:S02]  /*43b0*/  IMAD R105, R246, R105, RZ ;  /* 0x00000069f6697224 */ /* 0x001fe400078e02ff */
[--C-:B-1----:R-:W-:Y:S02]  /*43c0*/  IMAD.WIDE R118, R132, 0x2, R50.reuse ;  /* 0x0000000284767825 */ /* 0x102fe400078e0232 */
[----:B------:R-:W0:Y:S02]  /*43d0*/  LDC R132, c[0x0][0x3a8] ;  /* 0x0000ea00ff847b82 */ /* 0x000e240000000800 */
[----:B------:R-:W-:-:S06]  /*43e0*/  IMAD.WIDE R2, R105, 0x2, R50 ;  /* 0x0000000269027825 */ /* 0x000fcc00078e0232 */
[----:B------:R-:W1:Y:S01]  /*43f0*/  LDC R105, c[0x0][0x3a8] ;  /* 0x0000ea00ff697b82 */ /* 0x000e620000000800 */
[----:B------:R-:W-:Y:S02]  /*4400*/  ISETP.GE.AND P3, PT, R247, UR10, PT ;  /* 0x0000000af7007c0c */ /* 0x000fe4000bf66270 */
[----:B------:R-:W-:Y:S02]  /*4410*/  ISETP.GE.AND P2, PT, R246, UR10, PT ;  /* 0x0000000af6007c0c */ /* 0x000fe4000bf46270 */
[----:B------:R-:W-:Y:S02]  /*4420*/  PRMT R212, RZ, 0x7610, R212 ;  /* 0x00007610ffd47816 */ /* 0x000fe400000000d4 */
[----:B------:R-:W-:Y:S02]  /*4430*/  ISETP.GE.AND P4, PT, R244, UR10, PT ;  /* 0x0000000af4007c0c */ /* 0x000fe4000bf86270 */
[----:B------:R-:W-:Y:S02]  /*4440*/  PRMT R189, RZ, 0x7610, R189 ;  /* 0x00007610ffbd7816 */ /* 0x000fe400000000bd */
[----:B------:R-:W-:-:S03]  /*4450*/  PRMT R183, RZ, 0x7610, R183 ;  /* 0x00007610ffb77816 */ /* 0x000fc600000000b7 */
[----:B------:R0:W2:Y:S02]  /*4460*/  @!P3 LDG.E.U16 R212, desc[UR12][R122.64] ;  /* 0x0000000c7ad4b981 */ /* 0x0000a4000c1e1500 */
[----:B0-----:R-:W-:Y:S02]  /*4470*/  IMAD R132, R245, R132, RZ ;  /* 0x00000084f5847224 */ /* 0x001fe400078e02ff */
[----:B------:R0:W2:Y:S01]  /*4480*/  @!P2 LDG.E.U16 R189, desc[UR12][R2.64] ;  /* 0x0000000c02bda981 */ /* 0x0000a2000c1e1500 */
[----:B-1----:R-:W-:Y:S02]  /*4490*/  IMAD R105, R244, R105, RZ ;  /* 0x00000069f4697224 */ /* 0x002fe400078e02ff */
[--C-:B------:R-:W-:Y:S01]  /*44a0*/  IMAD.WIDE R122, R132, 0x2, R50.reuse ;  /* 0x00000002847a7825 */ /* 0x100fe200078e0232 */
[----:B0-----:R-:W0:Y:S03]  /*44b0*/  LDC R3, c[0x0][0x3a8] ;  /* 0x0000ea00ff037b82 */ /* 0x001e260000000800 */
[----:B------:R-:W-:Y:S01]  /*44c0*/  IMAD.WIDE R132, R105, 0x2, R50 ;  /* 0x0000000269847825 */ /* 0x000fe200078e0232 */
[----:B------:R-:W-:-:S02]  /*44d0*/  LOP3.LUT R105, R0, 0x64, RZ, 0xfc, !PT ;  /* 0x0000006400697812 */ /* 0x000fc400078efcff */
[----:B------:R-:W-:Y:S02]  /*44e0*/  ISETP.GE.AND P0, PT, R248, UR10, PT ;  /* 0x0000000af8007c0c */ /* 0x000fe4000bf06270 */
[----:B------:R-:W2:Y:S01]  /*44f0*/  @!P4 LDG.E.U16 R183, desc[UR12][R132.64] ;  /* 0x0000000c84b7c981 */ /* 0x000ea2000c1e1500 */
[----:B------:R-:W-:Y:S02]  /*4500*/  ISETP.GE.AND P4, PT, R105, UR10, PT ;  /* 0x0000000a69007c0c */ /* 0x000fe4000bf86270 */
[----:B------:R-:W1:Y:S01]  /*4510*/  LDC R105, c[0x0][0x3a8] ;  /* 0x0000ea00ff697b82 */ /* 0x000e620000000800 */
[----:B------:R-:W-:Y:S02]  /*4520*/  PRMT R191, RZ, 0x7610, R191 ;  /* 0x00007610ffbf7816 */ /* 0x000fe400000000bf */
[----:B------:R-:W-:-:S05]  /*4530*/  ISETP.GE.AND P1, PT, R245, UR10, PT ;  /* 0x0000000af5007c0c */ /* 0x000fca000bf26270 */
[----:B------:R0:W2:Y:S01]  /*4540*/  @!P0 LDG.E.U16 R191, desc[UR12][R118.64] ;  /* 0x0000000c76bf8981 */ /* 0x0000a2000c1e1500 */
[C---:B------:R-:W-:Y:S02]  /*4550*/  ISETP.GE.AND P0, PT, R243.reuse, UR10, PT ;  /* 0x0000000af3007c0c */ /* 0x040fe4000bf06270 */
[----:B------:R-:W-:Y:S01]  /*4560*/  PRMT R211, RZ, 0x7610, R211 ;  /* 0x00007610ffd37816 */ /* 0x000fe200000000d3 */
[----:B0-----:R-:W-:Y:S01]  /*4570*/  IMAD R3, R243, R3, RZ ;  /* 0x00000003f3037224 */ /* 0x001fe200078e02ff */
[----:B------:R-:W-:-:S03]  /*4580*/  PRMT R119, RZ, 0x7610, R119 ;  /* 0x00007610ff777816 */ /* 0x000fc60000000077 */
[----:B------:R-:W-:-:S03]  /*4590*/  IMAD.WIDE R2, R3, 0x2, R50 ;  /* 0x0000000203027825 */ /* 0x000fc600078e0232 */
[----:B------:R-:W2:Y:S01]  /*45a0*/  @!P1 LDG.E.U16 R119, desc[UR12][R122.64] ;  /* 0x0000000c7a779981 */ /* 0x000ea2000c1e1500 */
[C---:B------:R-:W-:Y:S01]  /*45b0*/  ISETP.GE.AND P1, PT, R241.reuse, UR10, PT ;  /* 0x0000000af1007c0c */ /* 0x040fe2000bf26270 */
[----:B-1----:R-:W-:Y:S01]  /*45c0*/  IMAD R105, R241, R105, RZ ;  /* 0x00000069f1697224 */ /* 0x002fe200078e02ff */
[----:B------:R-:W-:Y:S01]  /*45d0*/  PRMT R128, RZ, 0x7610, R128 ;  /* 0x00007610ff807816 */ /* 0x000fe20000000080 */
[----:B------:R0:W2:Y:S01]  /*45e0*/  @!P0 LDG.E.U16 R211, desc[UR12][R2.64] ;  /* 0x0000000c02d38981 */ /* 0x0000a2000c1e1500 */
[----:B------:R-:W-:Y:S01]  /*45f0*/  PRMT R210, RZ, 0x7610, R210 ;  /* 0x00007610ffd27816 */ /* 0x000fe200000000d2 */
[----:B0-----:R-:W-:Y:S01]  /*4600*/  IMAD.WIDE R2, R105, 0x2, R50 ;  /* 0x0000000269027825 */ /* 0x001fe200078e0232 */
[----:B------:R-:W-:-:S04]  /*4610*/  LOP3.LUT R105, R0, 0x66, RZ, 0xfc, !PT ;  /* 0x0000006600697812 */ /* 0x000fc800078efcff */
[----:B------:R-:W-:-:S03]  /*4620*/  ISETP.GE.AND P0, PT, R105, UR10, PT ;  /* 0x0000000a69007c0c */ /* 0x000fc6000bf06270 */
[----:B------:R0:W2:Y:S01]  /*4630*/  @!P1 LDG.E.U16 R128, desc[UR12][R2.64] ;  /* 0x0000000c02809981 */ /* 0x0000a2000c1e1500 */
[----:B------:R-:W-:Y:S02]  /*4640*/  LOP3.LUT R105, R0, 0x68, RZ, 0xfc, !PT ;  /* 0x0000006800697812 */ /* 0x000fe400078efcff */
[----:B------:R-:W-:Y:S01]  /*4650*/  PRMT R187, RZ, 0x7610, R187 ;  /* 0x00007610ffbb7816 */ /* 0x000fe200000000bb */
[----:B0-----:R-:W-:Y:S01]  /*4660*/  IMAD.WIDE R2, R225, 0x2, R50 ;  /* 0x00000002e1027825 */ /* 0x001fe200078e0232 */
[----:B------:R-:W-:-:S04]  /*4670*/  ISETP.GE.AND P1, PT, R105, UR10, PT ;  /* 0x0000000a69007c0c */ /* 0x000fc8000bf26270 */
[----:B------:R0:W2:Y:S01]  /*4680*/  @!P4 LDG.E.U16 R210, desc[UR12][R2.64] ;  /* 0x0000000c02d2c981 */ /* 0x0000a2000c1e1500 */
[----:B------:R-:W-:Y:S02]  /*4690*/  LOP3.LUT R105, R0, 0x6a, RZ, 0xfc, !PT ;  /* 0x0000006a00697812 */ /* 0x000fe400078efcff */
[----:B------:R-:W-:Y:S01]  /*46a0*/  PRMT R133, RZ, 0x7610, R133 ;  /* 0x00007610ff857816 */ /* 0x000fe20000000085 */
[----:B0-----:R-:W-:-:S05]  /*46b0*/  IMAD.WIDE R2, R226, 0x2, R50 ;  /* 0x00000002e2027825 */ /* 0x001fca00078e0232 */
[----:B------:R0:W2:Y:S01]  /*46c0*/  @!P0 LDG.E.U16 R187, desc[UR12][R2.64] ;  /* 0x0000000c02bb8981 */ /* 0x0000a2000c1e1500 */
[----:B------:R-:W-:Y:S02]  /*46d0*/  ISETP.GE.AND P0, PT, R105, UR10, PT ;  /* 0x0000000a69007c0c */ /* 0x000fe4000bf06270 */
[----:B------:R-:W-:Y:S01]  /*46e0*/  PRMT R131, RZ, 0x7610, R131 ;  /* 0x00007610ff837816 */ /* 0x000fe20000000083 */
[----:B0-----:R-:W-:-:S05]  /*46f0*/  IMAD.WIDE R2, R227, 0x2, R50 ;  /* 0x00000002e3027825 */ /* 0x001fca00078e0232 */
[----:B------:R0:W2:Y:S01]  /*4700*/  @!P1 LDG.E.U16 R133, desc[UR12][R2.64] ;  /* 0x0000000c02859981 */ /* 0x0000a2000c1e1500 */
[----:B------:R-:W-:Y:S02]  /*4710*/  IMAD R200, R242, R200, RZ ;  /* 0x000000c8f2c87224 */ /* 0x000fe400078e02ff */
[----:B0-----:R-:W-:-:S05]  /*4720*/  IMAD.WIDE R2, R228, 0x2, R50 ;  /* 0x00000002e4027825 */ /* 0x001fca00078e0232 */
[----:B------:R0:W2:Y:S01]  /*4730*/  @!P0 LDG.E.U16 R131, desc[UR12][R2.64] ;  /* 0x0000000c02838981 */ /* 0x0000a2000c1e1500 */
[----:B------:R-:W-:Y:S02]  /*4740*/  IMAD.WIDE R122, R200, 0x2, R50 ;  /* 0x00000002c87a7825 */ /* 0x000fe400078e0232 */
[----:B------:R-:W1:Y:S01]  /*4750*/  LDC R200, c[0x0][0x3a8] ;  /* 0x0000ea00ffc87b82 */ /* 0x000e620000000800 */
[----:B0-----:R-:W-:-:S04]  /*4760*/  LOP3.LUT R2, R0, 0x6c, RZ, 0xfc, !PT ;  /* 0x0000006c00027812 */ /* 0x001fc800078efcff */
[----:B------:R-:W-:Y:S02]  /*4770*/  ISETP.GE.AND P0, PT, R2, UR10, PT ;  /* 0x0000000a02007c0c */ /* 0x000fe4000bf06270 */
[----:B------:R-:W-:Y:S02]  /*4780*/  LOP3.LUT R2, R0, 0x6e, RZ, 0xfc, !PT ;  /* 0x0000006e00027812 */ /* 0x000fe400078efcff */
[----:B------:R-:W-:Y:S02]  /*4790*/  PRMT R209, RZ, 0x7610, R209 ;  /* 0x00007610ffd17816 */ /* 0x000fe400000000d1 */
[----:B------:R-:W-:Y:S01]  /*47a0*/  ISETP.GE.AND P1, PT, R2, UR10, PT ;  /* 0x0000000a02007c0c */ /* 0x000fe2000bf26270 */
[----:B------:R-:W-:Y:S01]  /*47b0*/  IMAD.WIDE R2, R229, 0x2, R50 ;  /* 0x00000002e5027825 */ /* 0x000fe200078e0232 */
[----:B------:R-:W-:-:S05]  /*47c0*/  PRMT R186, RZ, 0x7610, R186 ;  /* 0x00007610ffba7816 */ /* 0x000fca00000000ba */
[----:B------:R0:W2:Y:S01]  /*47d0*/  @!P0 LDG.E.U16 R209, desc[UR12][R2.64] ;  /* 0x0000000c02d18981 */ /* 0x0000a2000c1e1500 */
[----:B------:R-:W-:Y:S01]  /*47e0*/  ISETP.GE.AND P2, PT, R242, UR10, PT ;  /* 0x0000000af2007c0c */ /* 0x000fe2000bf46270 */
[----:B0-----:R-:W-:Y:S01]  /*47f0*/  IMAD.WIDE R2, R230, 0x2, R50 ;  /* 0x00000002e6027825 */ /* 0x001fe200078e0232 */
[----:B------:R-:W-:-:S04]  /*4800*/  ISETP.GE.AND P3, PT, R240, UR10, PT ;  /* 0x0000000af0007c0c */ /* 0x000fc8000bf66270 */
[----:B------:R0:W2:Y:S01]  /*4810*/  @!P1 LDG.E.U16 R186, desc[UR12][R2.64] ;  /* 0x0000000c02ba9981 */ /* 0x0000a2000c1e1500 */
[----:B------:R-:W-:Y:S01]  /*4820*/  PRMT R188, RZ, 0x7610, R188 ;  /* 0x00007610ffbc7816 */ /* 0x000fe200000000bc */
[----:B-1----:R-:W-:Y:S01]  /*4830*/  IMAD R200, R240, R200, RZ ;  /* 0x000000c8f0c87224 */ /* 0x002fe200078e02ff */
[----:B------:R-:W-:Y:S02]  /*4840*/  PRMT R139, RZ, 0x7610, R139 ;  /* 0x00007610ff8b7816 */ /* 0x000fe4000000008b */
[----:B------:R-:W-:Y:S02]  /*4850*/  PRMT R150, RZ, 0x7610, R150 ;  /* 0x00007610ff967816 */ /* 0x000fe40000000096 */
[----:B------:R1:W2:Y:S01]  /*4860*/  @!P2 LDG.E.U16 R188, desc[UR12][R122.64] ;  /* 0x0000000c7abca981 */ /* 0x0002a2000c1e1500 */
[----:B0-----:R-:W-:-:S04]  /*4870*/  LOP3.LUT R2, R0, 0x70, RZ, 0xfc, !PT ;  /* 0x0000007000027812 */ /* 0x001fc800078efcff */
[----:B------:R-:W-:Y:S02]  /*4880*/  ISETP.GE.AND P0, PT, R2, UR10, PT ;  /* 0x0000000a02007c0c */ /* 0x000fe4000bf06270 */
[----:B------:R-:W-:Y:S01]  /*4890*/  LOP3.LUT R2, R0, 0x72, RZ, 0xfc, !PT ;  /* 0x0000007200027812 */ /* 0x000fe200078efcff */
[----:B-1----:R-:W-:-:S03]  /*48a0*/  IMAD.WIDE R122, R200, 0x2, R50 ;  /* 0x00000002c87a7825 */ /* 0x002fc600078e0232 */
[----:B------:R-:W-:Y:S01]  /*48b0*/  ISETP.GE.AND P1, PT, R2, UR10, PT ;  /* 0x0000000a02007c0c */ /* 0x000fe2000bf26270 */
[----:B------:R-:W-:Y:S01]  /*48c0*/  IMAD.WIDE R2, R231, 0x2, R50 ;  /* 0x00000002e7027825 */ /* 0x000fe200078e0232 */
[----:B------:R0:W2:Y:S05]  /*48d0*/  @!P3 LDG.E.U16 R139, desc[UR12][R122.64] ;  /* 0x0000000c7a8bb981 */ /* 0x0000aa000c1e1500 */
[----:B------:R1:W2:Y:S01]  /*48e0*/  @!P0 LDG.E.U16 R150, desc[UR12][R2.64] ;  /* 0x0000000c02968981 */ /* 0x0002a2000c1e1500 */
[----:B0-----:R-:W-:Y:S01]  /*48f0*/  PRMT R122, RZ, 0x7610, R122 ;  /* 0x00007610ff7a7816 */ /* 0x001fe2000000007a */
[----:B-1----:R-:W-:-:S05]  /*4900*/  IMAD.WIDE R2, R232, 0x2, R50 ;  /* 0x00000002e8027825 */ /* 0x002fca00078e0232 */
[----:B------:R0:W2:Y:S02]  /*4910*/  @!P1 LDG.E.U16 R122, desc[UR12][R2.64] ;  /* 0x0000000c027a9981 */ /* 0x0000a4000c1e1500 */
[----:B0-----:R-:W-:-:S04]  /*4920*/  LOP3.LUT R2, R0, 0x74, RZ, 0xfc, !PT ;  /* 0x0000007400027812 */ /* 0x001fc800078efcff */
[----:B------:R-:W-:Y:S02]  /*4930*/  ISETP.GE.AND P0, PT, R2, UR10, PT ;  /* 0x0000000a02007c0c */ /* 0x000fe4000bf06270 */
[----:B------:R-:W-:Y:S02]  /*4940*/  LOP3.LUT R2, R0, 0x76, RZ, 0xfc, !PT ;  /* 0x0000007600027812 */ /* 0x000fe400078efcff */
[----:B------:R-:W-:Y:S02]  /*4950*/  PRMT R208, RZ, 0x7610, R208 ;  /* 0x00007610ffd07816 */ /* 0x000fe400000000d0 */
[----:B------:R-:W-:Y:S01]  /*4960*/  ISETP.GE.AND P1, PT, R2, UR10, PT ;  /* 0x0000000a02007c0c */ /* 0x000fe2000bf26270 */
[----:B------:R-:W-:Y:S01]  /*4970*/  IMAD.WIDE R2, R233, 0x2, R50 ;  /* 0x00000002e9027825 */ /* 0x000fe200078e0232 */
[----:B------:R-:W-:-:S05]  /*4980*/  PRMT R185, RZ, 0x7610, R185 ;  /* 0x00007610ffb97816 */ /* 0x000fca00000000b9 */
[----:B------:R0:W2:Y:S02]  /*4990*/  @!P0 LDG.E.U16 R208, desc[UR12][R2.64] ;  /* 0x0000000c02d08981 */ /* 0x0000a4000c1e1500 */
[----:B0-----:R-:W-:-:S05]  /*49a0*/  IMAD.WIDE R2, R234, 0x2, R50 ;  /* 0x00000002ea027825 */ /* 0x001fca00078e0232 */
[----:B------:R0:W2:Y:S02]  /*49b0*/  @!P1 LDG.E.U16 R185, desc[UR12][R2.64] ;  /* 0x0000000c02b99981 */ /* 0x0000a4000c1e1500 */
[----:B0-----:R-:W-:-:S04]  /*49c0*/  LOP3.LUT R2, R0, 0x78, RZ, 0xfc, !PT ;  /* 0x0000007800027812 */ /* 0x001fc800078efcff */
[----:B------:R-:W-:Y:S02]  /*49d0*/  ISETP.GE.AND P0, PT, R2, UR10, PT ;  /* 0x0000000a02007c0c */ /* 0x000fe4000bf06270 */
[----:B------:R-:W-:Y:S02]  /*49e0*/  LOP3.LUT R2, R0, 0x7a, RZ, 0xfc, !PT ;  /* 0x0000007a00027812 */ /* 0x000fe400078efcff */
[----:B------:R-:W-:Y:S02]  /*49f0*/  PRMT R196, RZ, 0x7610, R196 ;  /* 0x00007610ffc47816 */ /* 0x000fe400000000c4 */
[----:B------:R-:W-:Y:S01]  /*4a00*/  ISETP.GE.AND P1, PT, R2, UR10, PT ;  /* 0x0000000a02007c0c */ /* 0x000fe2000bf26270 */
[----:B------:R-:W-:-:S06]  /*4a10*/  IMAD.WIDE R2, R235, 0x2, R50 ;  /* 0x00000002eb027825 */ /* 0x000fcc00078e0232 */
[----:B------:R0:W2:Y:S01]  /*4a20*/  @!P0 LDG.E.U16 R196, desc[UR12][R2.64] ;  /* 0x0000000c02c48981 */ /* 0x0000a2000c1e1500 */
[----:B------:R-:W-:Y:S01]  /*4a30*/  PRMT R117, RZ, 0x7610, R117 ;  /* 0x00007610ff757816 */ /* 0x000fe20000000075 */
[----:B------:R-:W1:Y:S01]  /*4a40*/  S2R R200, SR_TID.X ;  /* 0x0000000000c87919 */ /* 0x000e620000002100 */
[----:B0-----:R-:W-:-:S05]  /*4a50*/  IMAD.WIDE R2, R236, 0x2, R50 ;  /* 0x00000002ec027825 */ /* 0x001fca00078e0232 */
        /* <DEDUP_REMOVED lines=8> */
[----:B------:R0:W3:Y:S02]  /*4ae0*/  @!P0 LDG.E.U16 R207, desc[UR12][R2.64] ;  /* 0x0000000c02cf8981 */ /* 0x0000e4000c1e1500 */
[----:B0-----:R-:W-:-:S05]  /*4af0*/  IMAD.WIDE R2, R238, 0x2, R50 ;  /* 0x00000002ee027825 */ /* 0x001fca00078e0232 */
[----:B------:R0:W3:Y:S01]  /*4b00*/  @!P1 LDG.E.U16 R184, desc[UR12][R2.64] ;  /* 0x0000000c02b89981 */ /* 0x0000e2000c1e1500 */
[----:B-1----:R-:W-:-:S04]  /*4b10*/  LOP3.LUT R200, R200, 0x3f, RZ, 0xc0, !PT ;  /* 0x0000003fc8c87812 */ /* 0x002fc800078ec0ff */
[----:B------:R-:W-:Y:S02]  /*4b20*/  ISETP.GE.AND P0, PT, R200, UR10, PT ;  /* 0x0000000ac8007c0c */ /* 0x000fe4000bf06270 */
[C---:B------:R-:W-:Y:S02]  /*4b30*/  IADD3 RZ, P1, PT, R86.reuse, UR4, RZ ;  /* 0x0000000456ff7c10 */ /* 0x040fe4000ff3e0ff */
[----:B------:R-:W-:Y:S01]  /*4b40*/  PRMT R123, RZ, 0x7610, R123 ;  /* 0x00007610ff7b7816 */ /* 0x000fe2000000007b */
[----:B0-----:R-:W-:Y:S01]  /*4b50*/  VIADD R2, R86, UR4 ;  /* 0x0000000456027c36 */ /* 0x001fe20008000000 */
[----:B------:R-:W-:Y:S01]  /*4b60*/  IADD3.X R3, PT, PT, R87, UR5, RZ, P1, !PT ;  /* 0x0000000557037c10 */ /* 0x000fe20008ffe4ff */
[----:B------:R-:W-:Y:S01]  /*4b70*/  BAR.SYNC.DEFER_BLOCKING 0x0 ;  /* 0x0000000000007b1d */ /* 0x000fe20000010000 */
[----:B------:R-:W-:Y:S02]  /*4b80*/  IADD3 RZ, P1, PT, R84, UR4, RZ ;  /* 0x0000000454ff7c10 */ /* 0x000fe4000ff3e0ff */
[----:B------:R-:W-:-:S02]  /*4b90*/  PRMT R118, RZ, 0x7610, R118 ;  /* 0x00007610ff767816 */ /* 0x000fc40000000076 */
[----:B------:R-:W-:Y:S02]  /*4ba0*/  PRMT R109, RZ, 0x7610, R109 ;  /* 0x00007610ff6d7816 */ /* 0x000fe4000000006d */
[----:B------:R-:W-:Y:S01]  /*4bb0*/  PRMT R143, RZ, 0x7610, R143 ;  /* 0x00007610ff8f7816 */ /* 0x000fe2000000008f */
[----:B------:R0:W3:Y:S02]  /*4bc0*/  @!P0 LDG.E.U16 R123, desc[UR12][R2.64] ;  /* 0x0000000c027b8981 */ /* 0x0000e4000c1e1500 */
[----:B0-----:R-:W-:Y:S01]  /*4bd0*/  VIADD R2, R84, UR4 ;  /* 0x0000000454027c36 */ /* 0x001fe20008000000 */
[----:B------:R-:W-:Y:S02]  /*4be0*/  IADD3.X R3, PT, PT, R85, UR5, RZ, P1, !PT ;  /* 0x0000000555037c10 */ /* 0x000fe40008ffe4ff */
[----:B------:R-:W-:-:S03]  /*4bf0*/  IADD3 RZ, P1, PT, R82, UR4, RZ ;  /* 0x0000000452ff7c10 */ /* 0x000fc6000ff3e0ff */
[----:B------:R0:W3:Y:S02]  /*4c00*/  @!P0 LDG.E.U16 R118, desc[UR12][R2.64] ;  /* 0x0000000c02768981 */ /* 0x0000e4000c1e1500 */
[----:B0-----:R-:W-:Y:S01]  /*4c10*/  VIADD R2, R82, UR4 ;  /* 0x0000000452027c36 */ /* 0x001fe20008000000 */
[----:B------:R-:W-:Y:S02]  /*4c20*/  IADD3.X R3, PT, PT, R83, UR5, RZ, P1, !PT ;  /* 0x0000000553037c10 */ /* 0x000fe40008ffe4ff */
[----:B------:R-:W-:-:S03]  /*4c30*/  IADD3 RZ, P1, PT, R80, UR4, RZ ;  /* 0x0000000450ff7c10 */ /* 0x000fc6000ff3e0ff */
[----:B------:R0:W3:Y:S01]  /*4c40*/  @!P0 LDG.E.U16 R109, desc[UR12][R2.64] ;  /* 0x0000000c026d8981 */ /* 0x0000e2000c1e1500 */
[----:B------:R-:W-:Y:S01]  /*4c50*/  PRMT R151, RZ, 0x7610, R151 ;  /* 0x00007610ff977816 */ /* 0x000fe20000000097 */
        /* <DEDUP_REMOVED lines=11> */
[----:B------:R-:W-:-:S05]  /*4d10*/  IADD3.X R3, PT, PT, R77, UR5, RZ, P1, !PT ;  /* 0x000000054d037c10 */ /* 0x000fca0008ffe4ff */
[----:B------:R0:W3:Y:S02]  /*4d20*/  @!P0 LDG.E.U16 R138, desc[UR12][R2.64] ;  /* 0x0000000c028a8981 */ /* 0x0000e4000c1e1500 */
[----:B0-----:R-:W-:-:S04]  /*4d30*/  IADD3 R2, P1, PT, R88, UR4, RZ ;  /* 0x0000000458027c10 */ /* 0x001fc8000ff3e0ff */
[----:B------:R-:W-:-:S05]  /*4d40*/  IADD3.X R3, PT, PT, R89, UR5, RZ, P1, !PT ;  /* 0x0000000559037c10 */ /* 0x000fca0008ffe4ff */
[----:B------:R0:W3:Y:S01]  /*4d50*/  @!P0 LDG.E.U16 R132, desc[UR12][R2.64] ;  /* 0x0000000c02848981 */ /* 0x0000e2000c1e1500 */
[----:B------:R-:W-:Y:S02]  /*4d60*/  PRMT R136, RZ, 0x7610, R136 ;  /* 0x00007610ff887816 */ /* 0x000fe40000000088 */
[C---:B0-----:R-:W-:Y:S01]  /*4d70*/  LOP3.LUT R2, R200.reuse, 0x40, RZ, 0xfc, !PT ;  /* 0x00000040c8027812 */ /* 0x041fe200078efcff */
[----:B------:R-:W-:-:S03]  /*4d80*/  IMAD.SHL.U32 R200, R200, 0x2, RZ ;  /* 0x00000002c8c87824 */ /* 0x000fc600078e00ff */
[----:B------:R-:W-:Y:S02]  /*4d90*/  ISETP.GE.AND P1, PT, R2, UR10, PT ;  /* 0x0000000a02007c0c */ /* 0x000fe4000bf26270 */
[----:B------:R-:W-:Y:S01]  /*4da0*/  IADD3 R2, P2, PT, R90, UR4, RZ ;  /* 0x000000045a027c10 */ /* 0x000fe2000ff5e0ff */
[----:B------:R0:W-:Y:S03]  /*4db0*/  STS.U16 [R200+UR7], R104 ;  /* 0x00000068c8007988 */ /* 0x0001e60008000407 */
[----:B------:R-:W-:-:S05]  /*4dc0*/  IADD3.X R3, PT, PT, R91, UR5, RZ, P2, !PT ;  /* 0x000000055b037c10 */ /* 0x000fca00097fe4ff */
[----:B------:R1:W3:Y:S01]  /*4dd0*/  @!P0 LDG.E.U16 R136, desc[UR12][R2.64] ;  /* 0x0000000c02888981 */ /* 0x0002e2000c1e1500 */
[----:B0-----:R-:W-:-:S04]  /*4de0*/  IADD3 R104, P2, PT, R92, UR4, RZ ;  /* 0x000000045c687c10 */ /* 0x001fc8000ff5e0ff */
[----:B------:R-:W-:Y:S02]  /*4df0*/  IADD3.X R105, PT, PT, R93, UR5, RZ, P2, !PT ;  /* 0x000000055d697c10 */ /* 0x000fe400097fe4ff */
[----:B-1----:R-:W-:Y:S02]  /*4e00*/  PRMT R3, RZ, 0x7610, R3 ;  /* 0x00007610ff037816 */ /* 0x002fe40000000003 */
[----:B------:R-:W-:-:S04]  /*4e10*/  PRMT R2, RZ, 0x7610, R2 ;  /* 0x00007610ff027816 */ /* 0x000fc80000000002 */
[----:B------:R0:W3:Y:S02]  /*4e20*/  @!P0 LDG.E.U16 R3, desc[UR12][R104.64] ;  /* 0x0000000c68038981 */ /* 0x0000e4000c1e1500 */
[----:B0-----:R-:W-:-:S04]  /*4e30*/  IADD3 R104, P2, PT, R94, UR4, RZ ;  /* 0x000000045e687c10 */ /* 0x001fc8000ff5e0ff */
[----:B------:R-:W-:Y:S01]  /*4e40*/  IADD3.X R105, PT, PT, R95, UR5, RZ, P2, !PT ;  /* 0x000000055f697c10 */ /* 0x000fe200097fe4ff */
[----:B------:R0:W-:Y:S04]  /*4e50*/  STS.U16 [R200+UR7+0x400], R182 ;  /* 0x000400b6c8007988 */ /* 0x0001e80008000407 */
[----:B------:R1:W3:Y:S01]  /*4e60*/  @!P0 LDG.E.U16 R2, desc[UR12][R104.64] ;  /* 0x0000000c68028981 */ /* 0x0002e2000c1e1500 */
[----:B0-----:R-:W-:Y:S02]  /*4e70*/  PRMT R182, RZ, 0x7610, R182 ;  /* 0x00007610ffb67816 */ /* 0x001fe400000000b6 */
[----:B-1----:R-:W-:-:S04]  /*4e80*/  IADD3 R104, P2, PT, R96, UR4, RZ ;  /* 0x0000000460687c10 */ /* 0x002fc8000ff5e0ff */
[----:B------:R-:W-:Y:S01]  /*4e90*/  IADD3.X R105, PT, PT, R97, UR5, RZ, P2, !PT ;  /* 0x0000000561697c10 */ /* 0x000fe200097fe4ff */
[----:B------:R0:W-:Y:S04]  /*4ea0*/  STS.U16 [R200+UR7+0x600], R181 ;  /* 0x000600b5c8007988 */ /* 0x0001e80008000407 */
[----:B------:R1:W3:Y:S01]  /*4eb0*/  @!P0 LDG.E.U16 R182, desc[UR12][R104.64] ;  /* 0x0000000c68b68981 */ /* 0x0002e2000c1e1500 */
[----:B0-----:R-:W-:Y:S02]  /*4ec0*/  PRMT R181, RZ, 0x7610, R181 ;  /* 0x00007610ffb57816 */ /* 0x001fe400000000b5 */
[----:B-1----:R-:W-:-:S04]  /*4ed0*/  IADD3 R104, P2, PT, R64, UR4, RZ ;  /* 0x0000000440687c10 */ /* 0x002fc8000ff5e0ff */
[----:B------:R-:W-:Y:S01]  /*4ee0*/  IADD3.X R105, PT, PT, R65, UR5, RZ, P2, !PT ;  /* 0x0000000541697c10 */ /* 0x000fe200097fe4ff */
[----:B----4-:R0:W-:Y:S04]  /*4ef0*/  STS.U16 [R200+UR7+0x800], R107 ;  /* 0x0008006bc8007988 */ /* 0x0101e80008000407 */
[----:B------:R1:W4:Y:S01]  /*4f00*/  @!P0 LDG.E.U16 R181, desc[UR12][R104.64] ;  /* 0x0000000c68b58981 */ /* 0x000322000c1e1500 */
        /* <DEDUP_REMOVED lines=13> */
[----:B--2---:R0:W-:Y:S04]  /*4fe0*/  STS.U16 [R200+UR7+0xe00], R130 ;  /* 0x000e0082c8007988 */ /* 0x0041e80008000407 */
[----:B------:R1:W2:Y:S01]  /*4ff0*/  @!P0 LDG.E.U16 R121, desc[UR12][R104.64] ;  /* 0x0000000c68798981 */ /* 0x0002a2000c1e1500 */
[----:B0-----:R-:W-:Y:S02]  /*5000*/  PRMT R130, RZ, 0x7610, R130 ;  /* 0x00007610ff827816 */ /* 0x001fe40000000082 */
[----:B-1----:R-:W-:-:S04]  /*5010*/  IADD3 R104, P2, PT, R72, UR4, RZ ;  /* 0x0000000448687c10 */ /* 0x002fc8000ff5e0ff */
[----:B------:R-:W-:Y:S01]  /*5020*/  IADD3.X R105, PT, PT, R73, UR5, RZ, P2, !PT ;  /* 0x0000000549697c10 */ /* 0x000fe200097fe4ff */
[----:B------:R0:W-:Y:S04]  /*5030*/  STS.U16 [R200+UR7+0x1000], R135 ;  /* 0x00100087c8007988 */ /* 0x0001e80008000407 */
        /* <DEDUP_REMOVED lines=30> */
[----:B------:R1:W2:Y:S04]  /*5220*/  @!P0 LDG.E.U16 R133, desc[UR12][R104.64] ;  /* 0x0000000c68858981 */ /* 0x0002a8000c1e1500 */
[----:B------:R5:W-:Y:S01]  /*5230*/  STS.U16 [R200+UR7+0x200], R217 ;  /* 0x000200d9c8007988 */ /* 0x000be20008000407 */
[----:B0-----:R-:W-:-:S02]  /*5240*/  PRMT R150, RZ, 0x7610, R150 ;  /* 0x00007610ff967816 */ /* 0x001fc40000000096 */
[----:B-1----:R-:W-:Y:S01]  /*5250*/  IADD3 R104, P2, PT, R62, UR4, RZ ;  /* 0x000000043e687c10 */ /* 0x002fe2000ff5e0ff */
[----:B------:R0:W-:Y:S03]  /*5260*/  STS.U16 [R200+UR7+0x1e00], R196 ;  /* 0x001e00c4c8007988 */ /* 0x0001e60008000407 */
[----:B------:R-:W-:Y:S02]  /*5270*/  IADD3.X R105, PT, PT, R63, UR5, RZ, P2, !PT ;  /* 0x000000053f697c10 */ /* 0x000fe400097fe4ff */
[----:B-----5:R-:W-:-:S03]  /*5280*/  LOP3.LUT R217, R200, 0x10, RZ, 0x3c, !PT ;  /* 0x00000010c8d97812 */ /* 0x020fc600078e3cff */
[----:B------:R1:W5:Y:S01]  /*5290*/  @!P0 LDG.E.U16 R150, desc[UR12][R104.64] ;  /* 0x0000000c68968981 */ /* 0x000362000c1e1500 */
[----:B0-----:R-:W-:-:S03]  /*52a0*/  IADD3 R196, P2, PT, R52, UR4, RZ ;  /* 0x0000000434c47c10 */ /* 0x001fc6000ff5e0ff */
[----:B------:R0:W-:Y:S01]  /*52b0*/  STS.U16 [R217+UR7+0x80], R197 ;  /* 0x000080c5d9007988 */ /* 0x0001e20008000407 */
[----:B-1----:R-:W-:Y:S02]  /*52c0*/  PRMT R104, RZ, 0x7610, R104 ;  /* 0x00007610ff687816 */ /* 0x002fe40000000068 */
[----:B0-----:R-:W-:Y:S01]  /*52d0*/  IADD3.X R197, PT, PT, R53, UR5, RZ, P2, !PT ;  /* 0x0000000535c57c10 */ /* 0x001fe200097fe4ff */
        /* <DEDUP_REMOVED lines=34> */
[----:B------:R-:W-:-:S05]  /*5500*/  IADD3.X R197, PT, PT, R99, UR5, RZ, P2, !PT ;  /* 0x0000000563c57c10 */ /* 0x000fca00097fe4ff */
[----:B------:R0:W2:Y:S01]  /*5510*/  @!P0 LDG.E.U16 R106, desc[UR12][R196.64] ;  /* 0x0000000cc46a8981 */ /* 0x0000a2000c1e1500 */
[----:B------:R-:W-:Y:S02]  /*5520*/  PRMT R105, RZ, 0x7610, R105 ;  /* 0x00007610ff697816 */ /* 0x000fe40000000069 */
[----:B0-----:R-:W-:-:S04]  /*5530*/  IADD3 R196, P2, PT, R220, UR4, RZ ;  /* 0x00000004dcc47c10 */ /* 0x001fc8000ff5e0ff */
[----:B------:R-:W-:Y:S01]  /*5540*/  IADD3.X R197, PT, PT, R221, UR5, RZ, P2, !PT ;  /* 0x00000005ddc57c10 */ /* 0x000fe200097fe4ff */
[----:B------:R0:W-:Y:S04]  /*5550*/  STS.U16 [R217+UR7+0x1a80], R131 ;  /* 0x001a8083d9007988 */ /* 0x0001e80008000407 */
[----:B------:R1:W2:Y:S01]  /*5560*/  @!P0 LDG.E.U16 R105, desc[UR12][R196.64] ;  /* 0x0000000cc4698981 */ /* 0x0002a2000c1e1500 */
[C---:B------:R-:W-:Y:S02]  /*5570*/  IADD3 RZ, P0, PT, R40.reuse, UR4, RZ ;  /* 0x0000000428ff7c10 */ /* 0x040fe4000ff1e0ff */
[----:B0-----:R-:W-:Y:S01]  /*5580*/  PRMT R131, RZ, 0x7610, R131 ;  /* 0x00007610ff837816 */ /* 0x001fe20000000083 */
[----:B-1----:R-:W-:Y:S01]  /*5590*/  VIADD R196, R40, UR4 ;  /* 0x0000000428c47c36 */ /* 0x002fe20008000000 */
[----:B------:R-:W-:-:S02]  /*55a0*/  IADD3.X R197, PT, PT, R41, UR5, RZ, P0, !PT ;  /* 0x0000000529c57c10 */ /* 0x000fc400087fe4ff */
[C---:B------:R-:W-:Y:S01]  /*55b0*/  IADD3 RZ, P0, PT, R38.reuse, UR4, RZ ;  /* 0x0000000426ff7c10 */ /* 0x040fe2000ff1e0ff */
[----:B------:R0:W-:Y:S04]  /*55c0*/  STS.U16 [R217+UR7+0x1c80], R122 ;  /* 0x001c807ad9007988 */ /* 0x0001e80008000407 */
[----:B------:R1:W2:Y:S01]  /*55d0*/  @!P1 LDG.E.U16 R131, desc[UR12][R196.64] ;  /* 0x0000000cc4839981 */ /* 0x0002a2000c1e1500 */
[----:B0-----:R-:W-:Y:S01]  /*55e0*/  PRMT R122, RZ, 0x7610, R122 ;  /* 0x00007610ff7a7816 */ /* 0x001fe2000000007a */
[----:B-1----:R-:W-:Y:S01]  /*55f0*/  VIADD R196, R38, UR4 ;  /* 0x0000000426c47c36 */ /* 0x002fe20008000000 */
[----:B------:R-:W-:Y:S02]  /*5600*/  IADD3.X R197, PT, PT, R39, UR5, RZ, P0, !PT ;  /* 0x0000000527c57c10 */ /* 0x000fe400087fe4ff */
[C---:B------:R-:W-:Y:S01]  /*5610*/  IADD3 RZ, P0, PT, R36.reuse, UR4, RZ ;  /* 0x0000000424ff7c10 */ /* 0x040fe2000ff1e0ff */
[----:B------:R0:W-:Y:S04]  /*5620*/  STS.U16 [R217+UR7+0x1e80], R117 ;  /* 0x001e8075d9007988 */ /* 0x0001e80008000407 */
[----:B------:R1:W2:Y:S01]  /*5630*/  @!P1 LDG.E.U16 R122, desc[UR12][R196.64] ;  /* 0x0000000cc47a9981 */ /* 0x0002a2000c1e1500 */
        /* <DEDUP_REMOVED lines=20> */
[----:B------:R-:W-:Y:S01]  /*5780*/  IADD3.X R197, PT, PT, R31, UR5, RZ, P0, !PT ;  /* 0x000000051fc57c10 */ /* 0x000fe200087fe4ff */
[----:B------:R0:W-:Y:S04]  /*5790*/  STS.U16 [R217+UR7+0x1880], R139 ;  /* 0x0018808bd9007988 */ /* 0x0001e80008000407 */
[----:B------:R1:W2:Y:S01]  /*57a0*/  @!P1 LDG.E.U16 R191, desc[UR12][R196.64] ;  /* 0x0000000cc4bf9981 */ /* 0x0002a2000c1e1500 */
[----:B0-----:R-:W-:-:S02]  /*57b0*/  PRMT R139, RZ, 0x7610, R139 ;  /* 0x00007610ff8b7816 */ /* 0x001fc4000000008b */
[----:B-1----:R-:W-:Y:S01]  /*57c0*/  IADD3 R196, P0, PT, R42, UR4, RZ ;  /* 0x000000042ac47c10 */ /* 0x002fe2000ff1e0ff */
[----:B---3--:R0:W-:Y:S03]  /*57d0*/  STS.U16 [R217+UR7+0x1080], R216 ;  /* 0x001080d8d9007988 */ /* 0x0081e60008000407 */
[----:B------:R-:W-:-:S05]  /*57e0*/  IADD3.X R197, PT, PT, R43, UR5, RZ, P0, !PT ;  /* 0x000000052bc57c10 */ /* 0x000fca00087fe4ff */
[----:B------:R1:W3:Y:S01]  /*57f0*/  @!P1 LDG.E.U16 R139, desc[UR12][R196.64] ;  /* 0x0000000cc48b9981 */ /* 0x0002e2000c1e1500 */
[----:B0-----:R-:W-:-:S05]  /*5800*/  LOP3.LUT R216, R200, 0x20, RZ, 0x3c, !PT ;  /* 0x00000020c8d87812 */ /* 0x001fca00078e3cff */
[----:B------:R0:W-:Y:S01]  /*5810*/  STS.U16 [R216+UR7+0x100], R140 ;  /* 0x0001008cd8007988 */ /* 0x0001e20008000407 */
[----:B-1----:R-:W-:-:S04]  /*5820*/  IADD3 R196, P0, PT, R44, UR4, RZ ;  /* 0x000000042cc47c10 */ /* 0x002fc8000ff1e0ff */
[----:B------:R-:W-:Y:S02]  /*5830*/  IADD3.X R197, PT, PT, R45, UR5, RZ, P0, !PT ;  /* 0x000000052dc57c10 */ /* 0x000fe400087fe4ff */
[----:B0-----:R-:W-:Y:S01]  /*5840*/  PRMT R140, RZ, 0x7610, R140 ;  /* 0x00007610ff8c7816 */ /* 0x001fe2000000008c */
[----:B------:R0:W-:Y:S05]  /*5850*/  STS.U16 [R216+UR7+0x300], R201 ;  /* 0x000300c9d8007988 */ /* 0x0001ea0008000407 */
        /* <DEDUP_REMOVED lines=73> */
[----:B------:R-:W-:-:S05]  /*5cf0*/  IADD3.X R197, PT, PT, R15, UR5, RZ, P0, !PT ;  /* 0x000000050fc57c10 */ /* 0x000fca00087fe4ff */
[----:B------:R0:W3:Y:S01]  /*5d00*/  @!P1 LDG.E.U16 R207, desc[UR12][R196.64] ;  /* 0x0000000cc4cf9981 */ /* 0x0000e2000c1e1500 */
[----:B------:R-:W-:Y:S02]  /*5d10*/  PRMT R216, RZ, 0x7610, R216 ;  /* 0x00007610ffd87816 */ /* 0x000fe400000000d8 */
[----:B------:R-:W-:Y:S02]  /*5d20*/  LOP3.LUT R200, R200, 0x30, RZ, 0x3c, !PT ;  /* 0x00000030c8c87812 */ /* 0x000fe400078e3cff */
        /* <DEDUP_REMOVED lines=13> */
[----:B------:R-:W-:-:S03]  /*5e00*/  PRMT R217, RZ, 0x7610, R217 ;  /* 0x00007610ffd97816 */ /* 0x000fc600000000d9 */
[----:B------:R1:W-:Y:S01]  /*5e10*/  STS.U16 [R200+UR7+0x780], R194 ;  /* 0x000780c2c8007988 */ /* 0x0003e20008000407 */
[----:B0-----:R-:W-:-:S04]  /*5e20*/  IADD3 R196, P0, PT, R164, UR4, RZ ;  /* 0x00000004a4c47c10 */ /* 0x001fc8000ff1e0ff */
[----:B------:R-:W-:Y:S02]  /*5e30*/  IADD3.X R197, PT, PT, R165, UR5, RZ, P0, !PT ;  /* 0x00000005a5c57c10 */ /* 0x000fe400087fe4ff */
[----:B-1----:R-:W-:Y:S01]  /*5e40*/  IADD3 R194, P0, PT, R160, UR4, RZ ;  /* 0x00000004a0c27c10 */ /* 0x002fe2000ff1e0ff */
[----:B------:R0:W-:Y:S04]  /*5e50*/  STS.U16 [R200+UR7+0x580], R195 ;  /* 0x000580c3c8007988 */ /* 0x0001e80008000407 */
[----:B------:R1:W3:Y:S01]  /*5e60*/  @!P1 LDG.E.U16 R217, desc[UR12][R196.64] ;  /* 0x0000000cc4d99981 */ /* 0x0002e2000c1e1500 */
[----:B0-----:R-:W-:Y:S02]  /*5e70*/  IADD3.X R195, PT, PT, R161, UR5, RZ, P0, !PT ;  /* 0x00000005a1c37c10 */ /* 0x001fe400087fe4ff */
[----:B-1----:R-:W-:-:S02]  /*5e80*/  PRMT R196, RZ, 0x7610, R196 ;  /* 0x00007610ffc47816 */ /* 0x002fc400000000c4 */
[----:B------:R-:W-:-:S04]  /*5e90*/  PRMT R197, RZ, 0x7610, R197 ;  /* 0x00007610ffc57816 */ /* 0x000fc800000000c5 */
[----:B------:R0:W3:Y:S02]  /*5ea0*/  @!P1 LDG.E.U16 R196, desc[UR12][R194.64] ;  /* 0x0000000cc2c49981 */ /* 0x0000e4000c1e1500 */
[----:B0-----:R-:W-:-:S04]  /*5eb0*/  IADD3 R194, P0, PT, R156, UR4, RZ ;  /* 0x000000049cc27c10 */ /* 0x001fc8000ff1e0ff */
[----:B------:R-:W-:-:S05]  /*5ec0*/  IADD3.X R195, PT, PT, R157, UR5, RZ, P0, !PT ;  /* 0x000000059dc37c10 */ /* 0x000fca00087fe4ff */
[----:B------:R0:W3:Y:S04]  /*5ed0*/  @!P1 LDG.E.U16 R197, desc[UR12][R194.64] ;  /* 0x0000000cc2c59981 */ /* 0x0000e8000c1e1500 */
[----:B------:R1:W-:Y:S04]  /*5ee0*/  STS.U16 [R200+UR7+0xb80], R192 ;  /* 0x000b80c0c8007988 */ /* 0x0003e80008000407 */
[----:B------:R4:W-:Y:S01]  /*5ef0*/  STS.U16 [R200+UR7+0x980], R193 ;  /* 0x000980c1c8007988 */ /* 0x0009e20008000407 */
[----:B0-----:R-:W-:Y:S02]  /*5f00*/  PRMT R194, RZ, 0x7610, R194 ;  /* 0x00007610ffc27816 */ /* 0x001fe400000000c2 */
[----:B-1----:R-:W-:-:S04]  /*5f10*/  IADD3 R192, P0, PT, R152, UR4, RZ ;  /* 0x0000000498c07c10 */ /* 0x002fc8000ff1e0ff */
[----:B----4-:R-:W-:Y:S01]  /*5f20*/  IADD3.X R193, PT, PT, R153, UR5, RZ, P0, !PT ;  /* 0x0000000599c17c10 */ /* 0x010fe200087fe4ff */
[----:B------:R0:W-:Y:S04]  /*5f30*/  STS.U16 [R200+UR7+0xd80], R190 ;  /* 0x000d80bec8007988 */ /* 0x0001e80008000407 */
[----:B------:R1:W4:Y:S01]  /*5f40*/  @!P1 LDG.E.U16 R194, desc[UR12][R192.64] ;  /* 0x0000000cc0c29981 */ /* 0x000322000c1e1500 */
[----:B0-----:R-:W-:Y:S02]  /*5f50*/  PRMT R190, RZ, 0x7610, R190 ;  /* 0x00007610ffbe7816 */ /* 0x001fe400000000be */
[----:B-1----:R-:W-:-:S04]  /*5f60*/  IADD3 R192, P0, PT, R4, UR4, RZ ;  /* 0x0000000404c07c10 */ /* 0x002fc8000ff1e0ff */
[----:B------:R-:W-:Y:S01]  /*5f70*/  IADD3.X R193, PT, PT, R5, UR5, RZ, P0, !PT ;  /* 0x0000000505c17c10 */ /* 0x000fe200087fe4ff */
[----:B------:R0:W-:Y:S04]  /*5f80*/  STS.U16 [R200+UR7+0xf80], R142 ;  /* 0x000f808ec8007988 */ /* 0x0001e80008000407 */
[----:B------:R1:W4:Y:S01]  /*5f90*/  @!P1 LDG.E.U16 R190, desc[UR12][R192.64] ;  /* 0x0000000cc0be9981 */ /* 0x000322000c1e1500 */
[----:B0-----:R-:W-:Y:S02]  /*5fa0*/  PRMT R142, RZ, 0x7610, R142 ;  /* 0x00007610ff8e7816 */ /* 0x001fe4000000008e */
[----:B-1----:R-:W-:-:S04]  /*5fb0*/  IADD3 R192, P0, PT, R222, UR4, RZ ;  /* 0x00000004dec07c10 */ /* 0x002fc8000ff1e0ff */
[----:B------:R-:W-:-:S05]  /*5fc0*/  IADD3.X R193, PT, PT, R223, UR5, RZ, P0, !PT ;  /* 0x00000005dfc17c10 */ /* 0x000fca00087fe4ff */
[----:B------:R0:W4:Y:S02]  /*5fd0*/  @!P1 LDG.E.U16 R142, desc[UR12][R192.64] ;  /* 0x0000000cc08e9981 */ /* 0x000124000c1e1500 */
[----:B0-----:R-:W0:Y:S01]  /*5fe0*/  S2R R193, SR_TID.X ;  /* 0x0000000000c17919 */ /* 0x001e220000002100 */
[----:B------:R-:W1:Y:S01]  /*5ff0*/  S2R R195, SR_TID.X ;  /* 0x0000000000c37919 */ /* 0x000e620000002100 */
[----:B------:R0:W-:Y:S04]  /*6000*/  STS.U16 [R200+UR7+0x1380], R141 ;  /* 0x0013808dc8007988 */ /* 0x0001e80008000407 */
[----:B------:R-:W-:Y:S04]  /*6010*/  STS.U16 [R200+UR7+0x1180], R148 ;  /* 0x00118094c8007988 */ /* 0x000fe80008000407 */
[----:B------:R-:W-:Y:S01]  /*6020*/  STS.U16 [R200+UR7+0x1580], R189 ;  /* 0x001580bdc8007988 */ /* 0x000fe20008000407 */
[----:B0-----:R-:W-:-:S05]  /*6030*/  LOP3.LUT R192, R193, 0x3f, RZ, 0xc0, !PT ;  /* 0x0000003fc1c07812 */ /* 0x001fca00078ec0ff */
[----:B------:R-:W-:Y:S01]  /*6040*/  IMAD.SHL.U32 R192, R192, 0x2, RZ ;  /* 0x00000002c0c07824 */ /* 0x000fe200078e00ff */
[----:B------:R-:W-:Y:S04]  /*6050*/  STS.U16 [R200+UR7+0x1780], R188 ;  /* 0x001780bcc8007988 */ /* 0x000fe80008000407 */
[----:B------:R-:W-:Y:S01]  /*6060*/  LOP3.LUT R141, R192, 0x10, RZ, 0x3c, !PT ;  /* 0x00000010c08d7812 */ /* 0x000fe200078e3cff */
[----:B------:R-:W-:Y:S04]  /*6070*/  STS.U16 [R200+UR7+0x1980], R187 ;  /* 0x001980bbc8007988 */ /* 0x000fe80008000407 */
[----:B------:R-:W-:Y:S04]  /*6080*/  STS.U16 [R200+UR7+0x1b80], R186 ;  /* 0x001b80bac8007988 */ /* 0x000fe80008000407 */
[----:B------:R-:W-:Y:S04]  /*6090*/  STS.U16 [R200+UR7+0x1d80], R185 ;  /* 0x001d80b9c8007988 */ /* 0x000fe80008000407 */
[----:B------:R-:W-:Y:S04]  /*60a0*/  STS.U16 [R200+UR7+0x1f80], R184 ;  /* 0x001f80b8c8007988 */ /* 0x000fe80008000407 */
[----:B------:R1:W-:Y:S04]  /*60b0*/  STS.U16 [R192+UR7+0x2800], R143 ;  /* 0x0028008fc0007988 */ /* 0x0003e80008000407 */
[----:B--2---:R-:W-:Y:S04]  /*60c0*/  STS.U16 [R192+UR7+0x2880], R183 ;  /* 0x002880b7c0007988 */ /* 0x004fe80008000407 */
[----:B------:R0:W-:Y:S04]  /*60d0*/  STS.U16 [R192+UR7+0x2000], R182 ;  /* 0x002000b6c0007988 */ /* 0x0001e80008000407 */
[----:B------:R2:W-:Y:S04]  /*60e0*/  STS.U16 [R192+UR7+0x3000], R181 ;  /* 0x003000b5c0007988 */ /* 0x0005e80008000407 */
[----:B------:R-:W-:Y:S04]  /*60f0*/  STS.U16 [R192+UR7+0x3800], R180 ;  /* 0x003800b4c0007988 */ /* 0x000fe80008000407 */
[----:B------:R-:W-:Y:S04]  /*6100*/  STS.U16 [R192+UR7+0x2080], R202 ;  /* 0x002080cac0007988 */ /* 0x000fe80008000407 */
[----:B------:R-:W-:Y:S01]  /*6110*/  STS.U16 [R192+UR7+0x3080], R212 ;  /* 0x003080d4c0007988 */ /* 0x000fe20008000407 */
[C---:B-1----:R-:W-:Y:S01]  /*6120*/  LOP3.LUT R143, R195.reuse, 0x7, RZ, 0xc0, !PT ;  /* 0x00000007c38f7812 */ /* 0x042fe200078ec0ff */
[----:B------:R-:W-:Y:S01]  /*6130*/  IMAD.SHL.U32 R148, R195, 0x20, RZ ;  /* 0x00000020c3947824 */ /* 0x000fe200078e00ff */
[----:B0-----:R-:W0:Y:S03]  /*6140*/  LDC R182, c[0x0][0x3a8] ;  /* 0x0000ea00ffb67b82 */ /* 0x001e260000000800 */
[----:B--2---:R-:W-:Y:S01]  /*6150*/  IMAD R181, R143, 0x110, RZ ;  /* 0x000001108fb57824 */ /* 0x004fe200078e02ff */
[----:B---3--:R-:W-:Y:S04]  /*6160*/  STS.U16 [R192+UR7+0x3880], R197 ;  /* 0x003880c5c0007988 */ /* 0x008fe80008000407 */
[----:B------:R1:W-:Y:S02]  /*6170*/  STS.U16 [R141+UR7+0x2100], R2 ;  /* 0x002100028d007988 */ /* 0x0003e40008000407 */
[----:B-1----:R-:W-:-:S02]  /*6180*/  IMAD.SHL.U32 R2, R195, 0x8, RZ ;  /* 0x00000008c3027824 */ /* 0x002fc400078e00ff */
[----:B------:R-:W-:Y:S03]  /*6190*/  STS.U16 [R141+UR7+0x2180], R201 ;  /* 0x002180c98d007988 */ /* 0x000fe60008000407 */
[----:B------:R-:W-:Y:S01]  /*61a0*/  LOP3.LUT R2, R2, 0x30, RZ, 0xc0, !PT ;  /* 0x0000003002027812 */ /* 0x000fe200078ec0ff */
[----:B------:R-:W-:Y:S04]  /*61b0*/  STS.U16 [R141+UR7+0x2900], R151 ;  /* 0x002900978d007988 */ /* 0x000fe80008000407 */
[----:B------:R-:W-:Y:S01]  /*61c0*/  STS.U16 [R141+UR7+0x2980], R191 ;  /* 0x002980bf8d007988 */ /* 0x000fe20008000407 */
[----:B------:R-:W-:-:S03]  /*61d0*/  IMAD R2, R143, 0x40, R2 ;  /* 0x000000408f027824 */ /* 0x000fc600078e0202 */
[----:B-----5:R-:W-:Y:S04]  /*61e0*/  STS.U16 [R141+UR7+0x3100], R150 ;  /* 0x003100968d007988 */ /* 0x020fe80008000407 */
[----:B------:R-:W-:Y:S04]  /*61f0*/  STS.U16 [R141+UR7+0x3180], R207 ;  /* 0x003180cf8d007988 */ /* 0x000fe80008000407 */
[----:B------:R-:W-:Y:S04]  /*6200*/  STS.U16 [R141+UR7+0x3900], R149 ;  /* 0x003900958d007988 */ /* 0x000fe80008000407 */
[----:B------:R1:W-:Y:S02]  /*6210*/  STS.U16 [R141+UR7+0x3980], R196 ;  /* 0x003980c48d007988 */ /* 0x0003e40008000407 */
[----:B-1----:R-:W-:-:S05]  /*6220*/  IMAD.SHL.U32 R141, R195, 0x2, RZ ;  /* 0x00000002c38d7824 */ /* 0x002fca00078e00ff */
[--C-:B------:R-:W-:Y:S02]  /*6230*/  LOP3.LUT R181, R181, 0x30, R141.reuse, 0x78, !PT ;  /* 0x00000030b5b57812 */ /* 0x100fe400078e788d */
[----:B------:R-:W-:Y:S02]  /*6240*/  LOP3.LUT R2, R2, 0x10, R141, 0x78, !PT ;  /* 0x0000001002027812 */ /* 0x000fe400078e788d */
[----:B------:R-:W-:-:S05]  /*6250*/  LOP3.LUT R141, R192, 0x20, RZ, 0x3c, !PT ;  /* 0x00000020c08d7812 */ /* 0x000fca00078e3cff */
[----:B------:R1:W-:Y:S04]  /*6260*/  STS.U16 [R141+UR7+0x2200], R3 ;  /* 0x002200038d007988 */ /* 0x0003e80008000407 */
[----:B------:R2:W-:Y:S01]  /*6270*/  STS.U16 [R141+UR7+0x3200], R133 ;  /* 0x003200858d007988 */ /* 0x0005e20008000407 */
[----:B-1----:R-:W-:-:S03]  /*6280*/  LOP3.LUT R3, R192, 0x30, RZ, 0x3c, !PT ;  /* 0x00000030c0037812 */ /* 0x002fc600078e3cff */
[----:B------:R-:W-:Y:S01]  /*6290*/  STS.U16 [R141+UR7+0x2280], R140 ;  /* 0x0022808c8d007988 */ /* 0x000fe20008000407 */
[----:B--2---:R-:W-:-:S03]  /*62a0*/  LOP3.LUT R133, R192, 0x40, RZ, 0x3c, !PT ;  /* 0x00000040c0857812 */ /* 0x004fc600078e3cff */
[----:B------:R-:W-:Y:S04]  /*62b0*/  STS.U16 [R141+UR7+0x2a00], R138 ;  /* 0x002a008a8d007988 */ /* 0x000fe80008000407 */
        /* <DEDUP_REMOVED lines=11> */
[----:B------:R1:W-:Y:S04]  /*6370*/  STS.U16 [R3+UR7+0x3b80], R198 ;  /* 0x003b80c603007988 */ /* 0x0003e80008000407 */
[----:B------:R2:W-:Y:S01]  /*6380*/  STS.U16 [R133+UR7+0x3400], R119 ;  /* 0x0034007785007988 */ /* 0x0005e20008000407 */
[----:B-1----:R-:W-:-:S03]  /*6390*/  LOP3.LUT R3, R192, 0x50, RZ, 0x3c, !PT ;  /* 0x00000050c0037812 */ /* 0x002fc600078e3cff */
[----:B------:R-:W-:Y:S01]  /*63a0*/  STS.U16 [R133+UR7+0x2400], R132 ;  /* 0x0024008485007988 */ /* 0x000fe20008000407 */
[C---:B--2---:R-:W-:Y:S02]  /*63b0*/  LOP3.LUT R119, R192.reuse, 0x60, RZ, 0x3c, !PT ;  /* 0x00000060c0777812 */ /* 0x044fe400078e3cff */
[----:B------:R-:W-:Y:S01]  /*63c0*/  LOP3.LUT R192, R192, 0x70, RZ, 0x3c, !PT ;  /* 0x00000070c0c07812 */ /* 0x000fe200078e3cff */
        /* <DEDUP_REMOVED lines=14> */
[----:B------:R-:W-:Y:S04]  /*64b0*/  STS.U16 [R119+UR7+0x2600], R118 ;  /* 0x0026007677007988 */ /* 0x000fe80008000407 */
[----:B------:R-:W-:Y:S04]  /*64c0*/  STS.U16 [R119+UR7+0x2680], R117 ;  /* 0x0026807577007988 */ /* 0x000fe80008000407 */
[----:B------:R-:W-:Y:S04]  /*64d0*/  STS.U16 [R119+UR7+0x2e00], R116 ;  /* 0x002e007477007988 */ /* 0x000fe80008000407 */
[----:B------:R-:W-:Y:S04]  /*64e0*/  STS.U16 [R119+UR7+0x2e80], R204 ;  /* 0x002e80cc77007988 */ /* 0x000fe80008000407 */
[----:B------:R-:W-:Y:S04]  /*64f0*/  STS.U16 [R119+UR7+0x3600], R104 ;  /* 0x0036006877007988 */ /* 0x000fe80008000407 */
[----:B------:R-:W-:Y:S04]  /*6500*/  STS.U16 [R119+UR7+0x3e00], R111 ;  /* 0x003e006f77007988 */ /* 0x000fe80008000407 */
[----:B------:R-:W-:Y:S04]  /*6510*/  STS.U16 [R119+UR7+0x3e80], R213 ;  /* 0x003e80d577007988 */ /* 0x000fe80008000407 */
[----:B----4-:R-:W-:Y:S04]  /*6520*/  STS.U16 [R119+UR7+0x3680], R190 ;  /* 0x003680be77007988 */ /* 0x010fe80008000407 */
[----:B------:R-:W-:Y:S04]  /*6530*/  STS.U16 [R192+UR7+0x2700], R109 ;  /* 0x0027006dc0007988 */ /* 0x000fe80008000407 */
[----:B------:R-:W-:Y:S04]  /*6540*/  STS.U16 [R192+UR7+0x2780], R108 ;  /* 0x0027806cc0007988 */ /* 0x000fe80008000407 */
[----:B------:R-:W-:Y:S04]  /*6550*/  STS.U16 [R192+UR7+0x2f00], R107 ;  /* 0x002f006bc0007988 */ /* 0x000fe80008000407 */
[----:B------:R-:W-:Y:S04]  /*6560*/  STS.U16 [R192+UR7+0x2f80], R203 ;  /* 0x002f80cbc0007988 */ /* 0x000fe80008000407 */
[----:B------:R-:W-:Y:S04]  /*6570*/  STS.U16 [R192+UR7+0x3700], R106 ;  /* 0x0037006ac0007988 */ /* 0x000fe80008000407 */
[----:B------:R-:W-:Y:S04]  /*6580*/  STS.U16 [R192+UR7+0x3780], R194 ;  /* 0x003780c2c0007988 */ /* 0x000fe80008000407 */
[----:B------:R-:W-:Y:S04]  /*6590*/  STS.U16 [R192+UR7+0x3f00], R105 ;  /* 0x003f0069c0007988 */ /* 0x000fe80008000407 */
[----:B------:R-:W-:Y:S01]  /*65a0*/  STS.U16 [R192+UR7+0x3f80], R142 ;  /* 0x003f808ec0007988 */ /* 0x000fe20008000407 */
[----:B------:R-:W-:-:S02]  /*65b0*/  LOP3.LUT R143, R193, 0x20, RZ, 0xc0, !PT ;  /* 0x00000020c18f7812 */ /* 0x000fc400078ec0ff */
[----:B------:R-:W-:Y:S01]  /*65c0*/  LOP3.LUT R2, R2, 0x200, R148, 0xf8, !PT ;  /* 0x0000020002027812 */ /* 0x000fe200078ef894 */
[----:B------:R-:W-:Y:S02]  /*65d0*/  BAR.SYNC.DEFER_BLOCKING 0x0 ;  /* 0x0000000000007b1d */ /* 0x000fe40000010000 */
[----:B------:R-:W-:Y:S01]  /*65e0*/  IMAD.SHL.U32 R143, R143, 0x40, RZ ;  /* 0x000000408f8f7824 */ /* 0x000fe200078e00ff */
[----:B------:R-:W-:-:S04]  /*65f0*/  LOP3.LUT R180, R2, 0x20, RZ, 0x3c, !PT ;  /* 0x0000002002b47812 */ /* 0x000fc800078e3cff */
[----:B------:R-:W-:Y:S01]  /*6600*/  LOP3.LUT R181, R181, R143, RZ, 0xfc, !PT ;  /* 0x0000008fb5b57212 */ /* 0x000fe200078efcff */
[----:B------:R-:W-:Y:S04]  /*6610*/  LDSM.16.MT88.4 R116, [R2+UR7] ;  /* 0x000000070274783b */ /* 0x000fe80008004200 */
[----:B------:R-:W2:Y:S04]  /*6620*/  LDSM.16.M88.4 R132, [R181+UR7+0x2000] ;  /* 0x00200007b584783b */ /* 0x000ea80008000200 */
[----:B------:R-:W3:Y:S04]  /*6630*/  LDSM.16.M88.4 R140, [R181+UR7+0x3000] ;  /* 0x00300007b58c783b */ /* 0x000ee80008000200 */
[----:B------:R-:W4:Y:S04]  /*6640*/  LDSM.16.MT88.4 R148, [R180+UR7] ;  /* 0x00000007b494783b */ /* 0x000f280008004200 */
[----:B------:R-:W5:Y:S04]  /*6650*/  LDSM.16.MT88.4 R136, [R2+UR7+0x400] ;  /* 0x000400070288783b */ /* 0x000f680008004200 */
[----:B------:R-:W0:Y:S01]  /*6660*/  LDSM.16.MT88.4 R120, [R180+UR7+0x400] ;  /* 0x00040007b478783b */ /* 0x000e220008004200 */
[----:B-1----:R-:W-:-:S03]  /*6670*/  LOP3.LUT R3, R181, 0x40, RZ, 0x3c, !PT ;  /* 0x00000040b5037812 */ /* 0x002fc600078e3cff */
[----:B------:R-:W-:Y:S04]  /*6680*/  LDSM.16.MT88.4 R128, [R2+UR7+0x800] ;  /* 0x000800070280783b */ /* 0x000fe80008004200 */
[----:B------:R-:W1:Y:S04]  /*6690*/  LDSM.16.M88.4 R108, [R3+UR7+0x2000] ;  /* 0x00200007036c783b */ /* 0x000e680008000200 */
[----:B------:R-:W-:Y:S01]  /*66a0*/  LDSM.16.M88.4 R104, [R3+UR7+0x3000] ;  /* 0x003000070368783b */ /* 0x000fe20008000200 */
[C---:B--2---:R-:W-:Y:S08]  /*66b0*/  HMMA.16816.F32.BF16 R124, R116.reuse, R132, R124 ;  /* 0x00000084747c723c */ /* 0x044ff0000004187c */
[----:B---3--:R-:W-:Y:S01]  /*66c0*/  HMMA.16816.F32.BF16 R116, R116, R140, R100 ;  /* 0x0000008c7474723c */ /* 0x008fe20000041864 */
[----:B------:R-:W2:Y:S07]  /*66d0*/  LDSM.16.MT88.4 R100, [R180+UR7+0x800] ;  /* 0x00080007b464783b */ /* 0x000eae0008004200 */
[C---:B----4-:R-:W-:Y:S08]  /*66e0*/  HMMA.16816.F32.BF16 R112, R148.reuse, R132, R112 ;  /* 0x000000849470723c */ /* 0x050ff00000041870 */
[----:B------:R-:W-:Y:S01]  /*66f0*/  HMMA.16816.F32.BF16 R144, R148, R140, R144 ;  /* 0x0000008c9490723c */ /* 0x000fe20000041890 */
[----:B------:R-:W-:Y:S07]  /*6700*/  LDSM.16.MT88.4 R148, [R2+UR7+0x1000] ;  /* 0x001000070294783b */ /* 0x000fee0008004200 */
[C---:B-----5:R-:W-:Y:S08]  /*6710*/  HMMA.16816.F32.BF16 R124, R136.reuse, R134, R124 ;  /* 0x00000086887c723c */ /* 0x060ff0000004187c */
[----:B------:R-:W-:Y:S01]  /*6720*/  HMMA.16816.F32.BF16 R136, R136, R142, R116 ;  /* 0x0000008e8888723c */ /* 0x000fe20000041874 */
[----:B------:R-:W-:Y:S07]  /*6730*/  LDSM.16.MT88.4 R116, [R180+UR7+0xc00] ;  /* 0x000c0007b474783b */ /* 0x000fee0008004200 */
[C---:B0-----:R-:W-:Y:S01]  /*6740*/  HMMA.16816.F32.BF16 R132, R120.reuse, R134, R112 ;  /* 0x000000867884723c */ /* 0x041fe20000041870 */
[----:B------:R-:W0:Y:S07]  /*6750*/  LDSM.16.MT88.4 R112, [R2+UR7+0xc00] ;  /* 0x000c00070270783b */ /* 0x000e2e0008004200 */
[----:B------:R-:W-:Y:S01]  /*6760*/  HMMA.16816.F32.BF16 R120, R120, R142, R144 ;  /* 0x0000008e7878723c */ /* 0x000fe20000041890 */
[----:B------:R-:W3:Y:S04]  /*6770*/  LDSM.16.M88.4 R144, [R181+UR7+0x2080] ;  /* 0x00208007b590783b */ /* 0x000ee80008000200 */
[----:B------:R-:W4:Y:S03]  /*6780*/  LDSM.16.M88.4 R140, [R181+UR7+0x3080] ;  /* 0x00308007b58c783b */ /* 0x000f260008000200 */
[-C--:B-1----:R-:W-:Y:S08]  /*6790*/  HMMA.16816.F32.BF16 R124, R128, R108.reuse, R124 ;  /* 0x0000006c807c723c */ /* 0x082ff0000004187c */
[----:B--2---:R-:W-:Y:S08]  /*67a0*/  HMMA.16816.F32.BF16 R132, R100, R108, R132 ;  /* 0x0000006c6484723c */ /* 0x004ff00000041884 */
[-C--:B------:R-:W-:Y:S01]  /*67b0*/  HMMA.16816.F32.BF16 R128, R128, R104.reuse, R136 ;  /* 0x000000688080723c */ /* 0x080fe20000041888 */
[----:B------:R-:W1:Y:S07]  /*67c0*/  LDSM.16.MT88.4 R136, [R180+UR7+0x1000] ;  /* 0x00100007b488783b */ /* 0x000e6e0008004200 */
[----:B------:R-:W-:Y:S01]  /*67d0*/  HMMA.16816.F32.BF16 R120, R100, R104, R120 ;  /* 0x000000686478723c */ /* 0x000fe20000041878 */
[----:B------:R-:W-:Y:S07]  /*67e0*/  LDSM.16.MT88.4 R100, [R180+UR7+0x1400] ;  /* 0x00140007b464783b */ /* 0x000fee0008004200 */
[-C--:B0-----:R-:W-:Y:S08]  /*67f0*/  HMMA.16816.F32.BF16 R124, R112, R110.reuse, R124 ;  /* 0x0000006e707c723c */ /* 0x081ff0000004187c */
[----:B------:R-:W-:Y:S01]  /*6800*/  HMMA.16816.F32.BF16 R132, R116, R110, R132 ;  /* 0x0000006e7484723c */ /* 0x000fe20000041884 */
[----:B------:R-:W0:Y:S07]  /*6810*/  LDSM.16.MT88.4 R108, [R2+UR7+0x1400] ;  /* 0x00140007026c783b */ /* 0x000e2e0008004200 */
[-C--:B------:R-:W-:Y:S01]  /*6820*/  HMMA.16816.F32.BF16 R128, R112, R106.reuse, R128 ;  /* 0x0000006a7080723c */ /* 0x080fe20000041880 */
[----:B------:R-:W-:Y:S07]  /*6830*/  LDSM.16.M88.4 R112, [R3+UR7+0x2080] ;  /* 0x002080070370783b */ /* 0x000fee0008000200 */
[----:B------:R-:W-:Y:S01]  /*6840*/  HMMA.16816.F32.BF16 R120, R116, R106, R120 ;  /* 0x0000006a7478723c */ /* 0x000fe20000041878 */
[----:B------:R-:W2:Y:S04]  /*6850*/  LDSM.16.MT88.4 R104, [R2+UR7+0x1800] ;  /* 0x001800070268783b */ /* 0x000ea80008004200 */
[----:B------:R-:W-:Y:S03]  /*6860*/  LDSM.16.M88.4 R116, [R3+UR7+0x3080] ;  /* 0x003080070374783b */ /* 0x000fe60008000200 */
[C---:B---3--:R-:W-:Y:S08]  /*6870*/  HMMA.16816.F32.BF16 R124, R148.reuse, R144, R124 ;  /* 0x00000090947c723c */ /* 0x048ff0000004187c */
[----:B----4-:R-:W-:Y:S01]  /*6880*/  HMMA.16816.F32.BF16 R128, R148, R140, R128 ;  /* 0x0000008c9480723c */ /* 0x010fe20000041880 */
[----:B------:R-:W3:Y:S07]  /*6890*/  LDSM.16.MT88.4 R148, [R180+UR7+0x1800] ;  /* 0x00180007b494783b */ /* 0x000eee0008004200 */
[C---:B-1----:R-:W-:Y:S08]  /*68a0*/  HMMA.16816.F32.BF16 R132, R136.reuse, R144, R132 ;  /* 0x000000908884723c */ /* 0x042ff00000041884 */
[----:B------:R-:W-:Y:S08]  /*68b0*/  HMMA.16816.F32.BF16 R120, R136, R140, R120 ;  /* 0x0000008c8878723c */ /* 0x000ff00000041878 */
[C---:B0-----:R-:W-:Y:S08]  /*68c0*/  HMMA.16816.F32.BF16 R124, R108.reuse, R146, R124 ;  /* 0x000000926c7c723c */ /* 0x041ff0000004187c */
[----:B------:R-:W-:Y:S01]  /*68d0*/  HMMA.16816.F32.BF16 R128, R108, R142, R128 ;  /* 0x0000008e6c80723c */ /* 0x000fe20000041880 */
[----:B------:R-:W0:Y:S07]  /*68e0*/  LDSM.16.MT88.4 R108, [R2+UR7+0x1c00] ;  /* 0x001c0007026c783b */ /* 0x000e2e0008004200 */
[C---:B------:R-:W-:Y:S01]  /*68f0*/  HMMA.16816.F32.BF16 R132, R100.reuse, R146, R132 ;  /* 0x000000926484723c */ /* 0x040fe20000041884 */
[----:B------:R-:W1:Y:S07]  /*6900*/  LDSM.16.MT88.4 R144, [R180+UR7+0x1c00] ;  /* 0x001c0007b490783b */ /* 0x000e6e0008004200 */
[----:B------:R-:W-:Y:S08]  /*6910*/  HMMA.16816.F32.BF16 R120, R100, R142, R120 ;  /* 0x0000008e6478723c */ /* 0x000ff00000041878 */
[-C--:B--2---:R-:W-:Y:S08]  /*6920*/  HMMA.16816.F32.BF16 R124, R104, R112.reuse, R124 ;  /* 0x00000070687c723c */ /* 0x084ff0000004187c */
[----:B---3--:R-:W-:Y:S08]  /*6930*/  HMMA.16816.F32.BF16 R132, R148, R112, R132 ;  /* 0x000000709484723c */ /* 0x008ff00000041884 */
[-C--:B------:R-:W-:Y:S08]  /*6940*/  HMMA.16816.F32.BF16 R128, R104, R116.reuse, R128 ;  /* 0x000000746880723c */ /* 0x080ff00000041880 */
[----:B------:R-:W-:Y:S01]  /*6950*/  HMMA.16816.F32.BF16 R120, R148, R116, R120 ;  /* 0x000000749478723c */ /* 0x000fe20000041878 */
[----:B------:R-:W-:-:S07]  /*6960*/  UIADD3 UR8, UPT, UPT, UR8, -0x1, URZ ;  /* 0xffffffff08087890 */ /* 0x000fce000fffe0ff */
[-C--:B0-----:R-:W-:Y:S08]  /*6970*/  HMMA.16816.F32.BF16 R124, R108, R114.reuse, R124 ;  /* 0x000000726c7c723c */ /* 0x081ff0000004187c */
[----:B-1----:R-:W-:Y:S01]  /*6980*/  HMMA.16816.F32.BF16 R112, R144, R114, R132 ;  /* 0x000000729070723c */ /* 0x002fe20000041884 */
[----:B------:R-:W-:-:S07]  /*6990*/  UISETP.NE.U32.AND UP0, UPT, UR8, URZ, UPT ;  /* 0x000000ff0800728c */ /* 0x000fce000bf05070 */
[-C--:B------:R-:W-:Y:S08]  /*69a0*/  HMMA.16816.F32.BF16 R100, R108, R118.reuse, R128 ;  /* 0x000000766c64723c */ /* 0x080ff00000041880 */
[----:B------:R-:W-:Y:S01]  /*69b0*/  HMMA.16816.F32.BF16 R144, R144, R118, R120 ;  /* 0x000000769090723c */ /* 0x000fe20000041878 */
[----:B------:R-:W-:Y:S01]  /*69c0*/  IMAD.SHL.U32 R182, R182, 0x80, RZ ;  /* 0x00000080b6b67824 */ /* 0x000fe200078e00ff */
[----:B------:R-:W-:-:S03]  /*69d0*/  UIMAD.WIDE UR4, UR6, 0x2, UR4 ;  /* 0x00000002060478a5 */ /* 0x000fc6000f8e0204 */
[----:B------:R-:W-:Y:S01]  /*69e0*/  IMAD.WIDE R50, R182, 0x2, R50 ;  /* 0x00000002b6327825 */ /* 0x000fe200078e0232 */
[----:B------:R-:W-:Y:S01]  /*69f0*/  UIADD3 UR10, UPT, UPT, UR10, -0x80, URZ ;  /* 0xffffff800a0a7890 */ /* 0x000fe2000fffe0ff */
[----:B------:R-:W-:-:S13]  /*6a00*/  BRA.U UP0, `(.L_x_2) ;  /* 0xffffffc500687547 */ /* 0x000fda000b83ffff */
[----:B------:R-:W-:Y:S02]  /*6a10*/  F2FP.BF16.F32.PACK_AB R115, R147, R115 ;  /* 0x000000739373723e */ /* 0x000fe400000010ff */
[----:B------:R-:W-:Y:S02]  /*6a20*/  F2FP.BF16.F32.PACK_AB R114, R146, R114 ;  /* 0x000000729272723e */ /* 0x000fe400000010ff */
[----:B------:R-:W-:Y:S02]  /*6a30*/  F2FP.BF16.F32.PACK_AB R113, R145, R113 ;  /* 0x000000719171723e */ /* 0x000fe400000010ff */
[----:B------:R-:W-:Y:S02]  /*6a40*/  F2FP.BF16.F32.PACK_AB R112, R144, R112 ;  /* 0x000000709070723e */ /* 0x000fe400000010ff */
[----:B------:R-:W-:Y:S02]  /*6a50*/  F2FP.BF16.F32.PACK_AB R103, R103, R127 ;  /* 0x0000007f6767723e */ /* 0x000fe400000010ff */
[----:B------:R-:W-:-:S02]  /*6a60*/  F2FP.BF16.F32.PACK_AB R102, R102, R126 ;  /* 0x0000007e6666723e */ /* 0x000fc400000010ff */
[----:B------:R-:W-:Y:S02]  /*6a70*/  F2FP.BF16.F32.PACK_AB R101, R101, R125 ;  /* 0x0000007d6565723e */ /* 0x000fe400000010ff */
[----:B------:R-:W-:-:S07]  /*6a80*/  F2FP.BF16.F32.PACK_AB R100, R100, R124 ;  /* 0x0000007c6464723e */ /* 0x000fce00000010ff */
.L_x_1:
[----:B------:R-:W2:Y:S01]  /*6a90*/  LDL.LU R3, [R1] ;  /* 0x0000000001037983 */ /* 0x000ea20000300800 */
[----:B------:R-:W1:Y:S01]  /*6aa0*/  LDCU.128 UR8, c[0x0][0x390] ;  /* 0x00007200ff0877ac */ /* 0x000e620008000c00 */
[C-C-:B------:R-:W-:Y:S01]  /*6ab0*/  LOP3.LUT R13, R224.reuse, 0x1e, R0.reuse, 0xfe, !PT ;  /* 0x0000001ee00d7812 */ /* 0x140fe200078efe00 */
[----:B------:R-:W3:Y:S01]  /*6ac0*/  S2R R6, SR_TID.X ;  /* 0x0000000000067919 */ /* 0x000ee20000002100 */
[----:B------:R-:W4:Y:S01]  /*6ad0*/  LDCU UR4, c[0x0][0x3b4] ;  /* 0x00007680ff0477ac */ /* 0x000f220008000800 */
[C-C-:B------:R-:W-:Y:S01]  /*6ae0*/  LOP3.LUT R14, R224.reuse, 0x1c, R0.reuse, 0xfe, !PT ;  /* 0x0000001ce00e7812 */ /* 0x140fe200078efe00 */
[----:B------:R-:W5:Y:S01]  /*6af0*/  S2R R5, SR_TID.X ;  /* 0x0000000000057919 */ /* 0x000f620000002100 */
[----:B------:R-:W0:Y:S01]  /*6b00*/  LDCU UR5, c[0x0][0x3b8] ;  /* 0x00007700ff0577ac */ /* 0x000e220008000800 */
[C-C-:B------:R-:W-:Y:S02]  /*6b10*/  LOP3.LUT R12, R224.reuse, 0x1a, R0.reuse, 0xfe, !PT ;  /* 0x0000001ae00c7812 */ /* 0x140fe400078efe00 */
[----:B------:R-:W-:-:S02]  /*6b20*/  LOP3.LUT R15, R224, 0x18, R0, 0xfe, !PT ;  /* 0x00000018e00f7812 */ /* 0x000fc400078efe00 */
[C-C-:B------:R-:W-:Y:S02]  /*6b30*/  LOP3.LUT R16, R224.reuse, 0x16, R0.reuse, 0xfe, !PT ;  /* 0x00000016e0107812 */ /* 0x140fe400078efe00 */
[C-C-:B------:R-:W-:Y:S02]  /*6b40*/  LOP3.LUT R17, R224.reuse, 0x14, R0.reuse, 0xfe, !PT ;  /* 0x00000014e0117812 */ /* 0x140fe400078efe00 */
[C-C-:B------:R-:W-:Y:S02]  /*6b50*/  LOP3.LUT R18, R224.reuse, 0x12, R0.reuse, 0xfe, !PT ;  /* 0x00000012e0127812 */ /* 0x140fe400078efe00 */
[C---:B-1----:R-:W-:Y:S02]  /*6b60*/  ISETP.GE.AND P0, PT, R239.reuse, UR10, PT ;  /* 0x0000000aef007c0c */ /* 0x042fe4000bf06270 */
[C-C-:B------:R-:W-:Y:S01]  /*6b70*/  LOP3.LUT R19, R224.reuse, 0x10, R0.reuse, 0xfe, !PT ;  /* 0x00000010e0137812 */ /* 0x140fe200078efe00 */
[----:B----4-:R-:W-:Y:S01]  /*6b80*/  IMAD R239, R239, UR4, RZ ;  /* 0x00000004efef7c24 */ /* 0x010fe2000f8e02ff */
[----:B------:R-:W-:-:S02]  /*6b90*/  LOP3.LUT R11, R224, 0xe, R0, 0xfe, !PT ;  /* 0x0000000ee00b7812 */ /* 0x000fc400078efe00 */
[C-C-:B------:R-:W-:Y:S01]  /*6ba0*/  LOP3.LUT R10, R224.reuse, 0xc, R0.reuse, 0xfe, !PT ;  /* 0x0000000ce00a7812 */ /* 0x140fe200078efe00 */
[----:B------:R-:W-:Y:S01]  /*6bb0*/  BAR.SYNC.DEFER_BLOCKING 0x0 ;  /* 0x0000000000007b1d */ /* 0x000fe20000010000 */
[C---:B------:R-:W-:Y:S02]  /*6bc0*/  LEA R23, P2, R239.reuse, UR8, 0x1 ;  /* 0x00000008ef177c11 */ /* 0x040fe4000f8408ff */
[C-C-:B------:R-:W-:Y:S02]  /*6bd0*/  LOP3.LUT R9, R224.reuse, 0xa, R0.reuse, 0xfe, !PT ;  /* 0x0000000ae0097812 */ /* 0x140fe400078efe00 */
[----:B------:R-:W-:Y:S02]  /*6be0*/  LEA.HI.X.SX32 R239, R239, UR9, 0x1, P2 ;  /* 0x00000009efef7c11 */ /* 0x000fe400090f0eff */
[----:B------:R-:W-:Y:S01]  /*6bf0*/  LOP3.LUT R7, R224, 0x8, R0, 0xfe, !PT ;  /* 0x00000008e0077812 */ /* 0x000fe200078efe00 */
[----:B0--3--:R-:W-:-:S04]  /*6c00*/  IMAD.SHL.U32 R2, R6, 0x40, RZ ;  /* 0x0000004006027824 */ /* 0x009fc800078e00ff */
[----:B------:R-:W-:Y:S01]  /*6c10*/  IMAD R21, R7, UR5, RZ ;  /* 0x0000000507157c24 */ /* 0x000fe2000f8e02ff */
[----:B-----5:R-:W-:-:S04]  /*6c20*/  LOP3.LUT R8, R5, 0x3f, RZ, 0xc0, !PT ;  /* 0x0000003f05087812 */ /* 0x020fc800078ec0ff */
[----:B------:R-:W-:Y:S02]  /*6c30*/  LEA R8, R8, UR7, 0x4 ;  /* 0x0000000708087c11 */ /* 0x000fe4000f8e20ff */
[----:B--2---:R-:W-:Y:S02]  /*6c40*/  LOP3.LUT R4, R3, 0x80, RZ, 0xc0, !PT ;  /* 0x0000008003047812 */ /* 0x004fe400078ec0ff */
[----:B------:R-:W-:Y:S01]  /*6c50*/  LOP3.LUT R3, R2, 0x200, RZ, 0xc0, !PT ;  /* 0x0000020002037812 */ /* 0x000fe200078ec0ff */
[----:B------:R-:W-:Y:S01]  /*6c60*/  IMAD.SHL.U32 R2, R6, 0x10, RZ ;  /* 0x0000001006027824 */ /* 0x000fe200078e00ff */
[----:B------:R-:W-:Y:S02]  /*6c70*/  LOP3.LUT R6, R5, 0x20, RZ, 0xc0, !PT ;  /* 0x0000002005067812 */ /* 0x000fe400078ec0ff */
[----:B------:R-:W-:Y:S02]  /*6c80*/  IADD3 R3, PT, PT, R4, UR7, R3 ;  /* 0x0000000704037c10 */ /* 0x000fe4000fffe003 */
[----:B------:R-:W-:-:S03]  /*6c90*/  LOP3.LUT R2, R2, 0x70, RZ, 0xc0, !PT ;  /* 0x0000007002027812 */ /* 0x000fc600078ec0ff */
[----:B------:R-:W-:Y:S01]  /*6ca0*/  IMAD R3, R6, 0x20, R3 ;  /* 0x0000002006037824 */ /* 0x000fe200078e0203 */
[----:B------:R-:W-:-:S03]  /*6cb0*/  LOP3.LUT R6, R224, 0x6, R0, 0xfe, !PT ;  /* 0x00000006e0067812 */ /* 0x000fc600078efe00 */
[----:B------:R-:W-:Y:S01]  /*6cc0*/  IMAD.IADD R2, R2, 0x1, R3 ;  /* 0x0000000102027824 */ /* 0x000fe200078e0203 */
[----:B------:R-:W-:Y:S01]  /*6cd0*/  LOP3.LUT R3, R224, 0x2, R0, 0xfe, !PT ;  /* 0x00000002e0037812 */ /* 0x000fe200078efe00 */
[C---:B------:R-:W-:Y:S01]  /*6ce0*/  IMAD R20, R6.reuse, UR5, RZ ;  /* 0x0000000506147c24 */ /* 0x040fe2000f8e02ff */
[----:B------:R-:W-:Y:S02]  /*6cf0*/  ISETP.LT.AND P3, PT, R6, UR11, !P0 ;  /* 0x0000000b06007c0c */ /* 0x000fe4000c761270 */
[----:B------:R-:W-:Y:S01]  /*6d00*/  STSM.16.M88.4 [R2], R100 ;  /* 0x0000006402007844 */ /* 0x000fe20000000200 */
[C---:B------:R-:W-:Y:S01]  /*6d10*/  IMAD R5, R3.reuse, UR5, RZ ;  /* 0x0000000503057c24 */ /* 0x040fe2000f8e02ff */
[----:B------:R-:W-:Y:S02]  /*6d20*/  ISETP.LT.AND P5, PT, R3, UR11, !P0 ;  /* 0x0000000b03007c0c */ /* 0x000fe4000c7a1270 */
[----:B------:R0:W-:Y:S01]  /*6d30*/  STSM.16.M88.4 [R2+0x100], R112 ;  /* 0x0001007002007844 */ /* 0x0001e20000000200 */
[----:B------:R-:W-:Y:S01]  /*6d40*/  BAR.SYNC.DEFER_BLOCKING 0x0 ;  /* 0x0000000000007b1d */ /* 0x000fe20000010000 */
[----:B0-----:R-:W-:-:S02]  /*6d50*/  LOP3.LUT R2, R224, R0, RZ, 0xfc, !PT ;  /* 0x00000000e0027212 */ /* 0x001fc400078efcff */
[----:B------:R-:W-:Y:S02]  /*6d60*/  LOP3.LUT R0, R224, 0x4, R0, 0xfe, !PT ;  /* 0x00000004e0007812 */ /* 0x000fe400078efe00 */
[C---:B------:R-:W-:Y:S01]  /*6d70*/  ISETP.LT.AND P1, PT, R2.reuse, UR11, !P0 ;  /* 0x0000000b02007c0c */ /* 0x040fe2000c721270 */
[----:B------:R-:W-:Y:S01]  /*6d80*/  IMAD R4, R2, UR5, RZ ;  /* 0x0000000502047c24 */ /* 0x000fe2000f8e02ff */
[C---:B------:R-:W-:Y:S01]  /*6d90*/  ISETP.LT.AND P4, PT, R0.reuse, UR11, !P0 ;  /* 0x0000000b00007c0c */ /* 0x040fe2000c781270 */
[----:B------:R-:W-:-:S03]  /*6da0*/  IMAD R0, R0, UR5, RZ ;  /* 0x0000000500007c24 */ /* 0x000fc6000f8e02ff */
[C---:B------:R-:W-:Y:S01]  /*6db0*/  LEA R2, P2, R4.reuse, R23, 0x1 ;  /* 0x0000001704027211 */ /* 0x040fe200078408ff */
[----:B------:R-:W0:Y:S03]  /*6dc0*/  LDS.128 R24, [R8] ;  /* 0x0000000008187984 */ /* 0x000e260000000c00 */
[----:B------:R-:W-:Y:S01]  /*6dd0*/  LEA.HI.X.SX32 R3, R4, R239, 0x1, P2 ;  /* 0x000000ef04037211 */ /* 0x000fe200010f0eff */
[----:B------:R1:W2:Y:S01]  /*6de0*/  LDS.128 R28, [R8+0x400] ;  /* 0x00040000081c7984 */ /* 0x0002a20000000c00 */
[----:B------:R-:W-:-:S04]  /*6df0*/  LEA R4, P2, R5, R23, 0x1 ;  /* 0x0000001705047211 */ /* 0x000fc800078408ff */
[----:B------:R-:W-:Y:S02]  /*6e00*/  LEA.HI.X.SX32 R5, R5, R239, 0x1, P2 ;  /* 0x000000ef05057211 */ /* 0x000fe400010f0eff */
[C---:B------:R-:W-:Y:S01]  /*6e10*/  LEA R6, P2, R0.reuse, R23, 0x1 ;  /* 0x0000001700067211 */ /* 0x040fe200078408ff */
[----:B0-----:R0:W-:Y:S01]  /*6e20*/  @P1 STG.E.U16 desc[UR12][R2.64], R24 ;  /* 0x0000001802001986 */ /* 0x0011e2000c10150c */
[----:B------:R-:W-:Y:S02]  /*6e30*/  ISETP.LT.AND P1, PT, R7, UR11, !P0 ;  /* 0x0000000b07007c0c */ /* 0x000fe4000c721270 */
[----:B------:R-:W-:Y:S01]  /*6e40*/  LEA.HI.X.SX32 R7, R0, R239, 0x1, P2 ;  /* 0x000000ef00077211 */ /* 0x000fe200010f0eff */
[----:B------:R3:W-:Y:S01]  /*6e50*/  @P5 STG.E.U16 desc[UR12][R4.64], R25 ;  /* 0x0000001904005986 */ /* 0x0007e2000c10150c */
[C---:B------:R-:W-:Y:S01]  /*6e60*/  IMAD R0, R9.reuse, UR5, RZ ;  /* 0x0000000509007c24 */ /* 0x040fe2000f8e02ff */
[C---:B-1----:R-:W-:Y:S02]  /*6e70*/  LEA R8, P5, R20.reuse, R23, 0x1 ;  /* 0x0000001714087211 */ /* 0x042fe400078a08ff */
[----:B------:R-:W-:Y:S01]  /*6e80*/  ISETP.LT.AND P2, PT, R9, UR11, !P0 ;  /* 0x0000000b09007c0c */ /* 0x000fe2000c741270 */
[----:B------:R1:W-:Y:S01]  /*6e90*/  @P4 STG.E.U16 desc[UR12][R6.64], R26 ;  /* 0x0000001a06004986 */ /* 0x0003e2000c10150c */
[----:B------:R-:W-:-:S02]  /*6ea0*/  LEA.HI.X.SX32 R9, R20, R239, 0x1, P5 ;  /* 0x000000ef14097211 */ /* 0x000fc400028f0eff */
[CC--:B0-----:R-:W-:Y:S02]  /*6eb0*/  LEA R2, P6, R21.reuse, R23.reuse, 0x1 ;  /* 0x0000001715027211 */ /* 0x0c1fe400078c08ff */
[----:B------:R-:W-:Y:S01]  /*6ec0*/  PRMT R24, R24, 0x7632, R24 ;  /* 0x0000763218187816 */ /* 0x000fe20000000018 */
[----:B------:R-:W-:Y:S01]  /*6ed0*/  @P3 STG.E.U16 desc[UR12][R8.64], R27 ;  /* 0x0000001b08003986 */ /* 0x000fe2000c10150c */
[C---:B---3--:R-:W-:Y:S02]  /*6ee0*/  LEA R4, P4, R0.reuse, R23, 0x1 ;  /* 0x0000001700047211 */ /* 0x048fe400078808ff */
[-C--:B------:R-:W-:Y:S02]  /*6ef0*/  LEA.HI.X.SX32 R3, R21, R239.reuse, 0x1, P6 ;  /* 0x000000ef15037211 */ /* 0x080fe400030f0eff */
[----:B------:R-:W-:Y:S01]  /*6f00*/  LEA.HI.X.SX32 R5, R0, R239, 0x1, P4 ;  /* 0x000000ef00057211 */ /* 0x000fe200020f0eff */
[C---:B------:R-:W-:Y:S01]  /*6f10*/  IMAD R0, R10.reuse, UR5, RZ ;  /* 0x000000050a007c24 */ /* 0x040fe2000f8e02ff */
[----:B------:R-:W-:Y:S01]  /*6f20*/  ISETP.LT.AND P3, PT, R10, UR11, !P0 ;  /* 0x0000000b0a007c0c */ /* 0x000fe2000c761270 */
[----:B--2---:R0:W-:Y:S01]  /*6f30*/  @P1 STG.E.U16 desc[UR12][R2.64], R28 ;  /* 0x0000001c02001986 */ /* 0x0041e2000c10150c */
[----:B-1----:R-:W-:Y:S01]  /*6f40*/  IMAD R7, R11, UR5, RZ ;  /* 0x000000050b077c24 */ /* 0x002fe2000f8e02ff */
[C---:B------:R-:W-:Y:S01]  /*6f50*/  ISETP.LT.AND P1, PT, R19.reuse, UR11, !P0 ;  /* 0x0000000b13007c0c */ /* 0x040fe2000c721270 */
[----:B------:R-:W-:Y:S01]  /*6f60*/  IMAD R19, R19, UR5, RZ ;  /* 0x0000000513137c24 */ /* 0x000fe2000f8e02ff */
[----:B------:R-:W-:Y:S01]  /*6f70*/  LEA R10, P4, R0, R23, 0x1 ;  /* 0x00000017000a7211 */ /* 0x000fe200078808ff */
[----:B------:R1:W-:Y:S01]  /*6f80*/  @P2 STG.E.U16 desc[UR12][R4.64], R29 ;  /* 0x0000001d04002986 */ /* 0x0003e2000c10150c */
[----:B------:R-:W-:-:S02]  /*6f90*/  ISETP.LT.AND P2, PT, R11, UR11, !P0 ;  /* 0x0000000b0b007c0c */ /* 0x000fc4000c741270 */
[----:B------:R-:W-:Y:S01]  /*6fa0*/  LEA.HI.X.SX32 R11, R0, R239, 0x1, P4 ;  /* 0x000000ef000b7211 */ /* 0x000fe200020f0eff */
[----:B------:R-:W-:Y:S01]  /*6fb0*/  IMAD R0, R12, UR5, RZ ;  /* 0x000000050c007c24 */ /* 0x000fe2000f8e02ff */
[C---:B------:R-:W-:Y:S01]  /*6fc0*/  ISETP.LT.AND P4, PT, R18.reuse, UR11, !P0 ;  /* 0x0000000b12007c0c */ /* 0x040fe2000c781270 */
[----:B------:R-:W-:Y:S01]  /*6fd0*/  IMAD R18, R18, UR5, RZ ;  /* 0x0000000512127c24 */ /* 0x000fe2000f8e02ff */
[-C--:B------:R-:W-:Y:S01]  /*6fe0*/  LEA R6, P5, R7, R23.reuse, 0x1 ;  /* 0x0000001707067211 */ /* 0x080fe200078a08ff */
[----:B------:R2:W-:Y:S01]  /*6ff0*/  @P3 STG.E.U16 desc[UR12][R10.64], R30 ;  /* 0x0000001e0a003986 */ /* 0x0005e2000c10150c */
[----:B0-----:R-:W-:Y:S02]  /*7000*/  LEA R2, P3, R19, R23, 0x1 ;  /* 0x0000001713027211 */ /* 0x001fe400078608ff */
[----:B------:R-:W-:Y:S02]  /*7010*/  LEA.HI.X.SX32 R7, R7, R239, 0x1, P5 ;  /* 0x000000ef07077211 */ /* 0x000fe400028f0eff */
[----:B-1----:R-:W-:-:S02]  /*7020*/  LEA R4, P6, R18, R23, 0x1 ;  /* 0x0000001712047211 */ /* 0x002fc400078c08ff */
[-C--:B------:R-:W-:Y:S01]  /*7030*/  LEA.HI.X.SX32 R3, R19, R239.reuse, 0x1, P3 ;  /* 0x000000ef13037211 */ /* 0x080fe200018f0eff */
[----:B------:R-:W-:Y:S01]  /*7040*/  @P2 STG.E.U16 desc[UR12][R6.64], R31 ;  /* 0x0000001f06002986 */ /* 0x000fe2000c10150c */
[----:B------:R-:W-:Y:S02]  /*7050*/  PRMT R25, R25, 0x7632, R25 ;  /* 0x0000763219197816 */ /* 0x000fe40000000019 */
[----:B------:R-:W-:Y:S01]  /*7060*/  LEA.HI.X.SX32 R5, R18, R239, 0x1, P6 ;  /* 0x000000ef12057211 */ /* 0x000fe200030f0eff */
[----:B------:R0:W-:Y:S01]  /*7070*/  @P1 STG.E.U16 desc[UR12][R2.64], R24 ;  /* 0x0000001802001986 */ /* 0x0001e2000c10150c */
[C---:B------:R-:W-:Y:S01]  /*7080*/  ISETP.LT.AND P3, PT, R15.reuse, UR11, !P0 ;  /* 0x0000000b0f007c0c */ /* 0x040fe2000c761270 */
[----:B------:R-:W-:Y:S01]  /*7090*/  IMAD R15, R15, UR5, RZ ;  /* 0x000000050f0f7c24 */ /* 0x000fe2000f8e02ff */
[----:B------:R-:W-:Y:S01]  /*70a0*/  ISETP.LT.AND P5, PT, R17, UR11, !P0 ;  /* 0x0000000b11007c0c */ /* 0x000fe2000c7a1270 */
[----:B------:R1:W-:Y:S01]  /*70b0*/  @P4 STG.E.U16 desc[UR12][R4.64], R25 ;  /* 0x0000001904004986 */ /* 0x0003e2000c10150c */
[C---:B------:R-:W-:Y:S01]  /*70c0*/  ISETP.LT.AND P4, PT, R16.reuse, UR11, !P0 ;  /* 0x0000000b10007c0c */ /* 0x040fe2000c781270 */
[----:B------:R-:W-:Y:S01]  /*70d0*/  IMAD R16, R16, UR5, RZ ;  /* 0x0000000510107c24 */ /* 0x000fe2000f8e02ff */
[----:B------:R-:W-:Y:S01]  /*70e0*/  PRMT R26, R26, 0x7632, R26 ;  /* 0x000076321a1a7816 */ /* 0x000fe2000000001a */
[----:B--2---:R-:W-:Y:S01]  /*70f0*/  IMAD R11, R14, UR5, RZ ;  /* 0x000000050e0b7c24 */ /* 0x004fe2000f8e02ff */
[----:B------:R-:W-:Y:S01]  /*7100*/  PRMT R27, R27, 0x7632, R27 ;  /* 0x000076321b1b7816 */ /* 0x000fe2000000001b */
[----:B------:R-:W-:Y:S01]  /*7110*/  IMAD R17, R17, UR5, RZ ;  /* 0x0000000511117c24 */ /* 0x000fe2000f8e02ff */
[----:B------:R-:W-:Y:S01]  /*7120*/  PRMT R28, R28, 0x7632, R28 ;  /* 0x000076321c1c7816 */ /* 0x000fe2000000001c */
[----:B------:R-:W-:Y:S01]  /*7130*/  IMAD R18, R13, UR5, RZ ;  /* 0x000000050d127c24 */ /* 0x000fe2000f8e02ff */
[----:B0-----:R-:W-:-:S02]  /*7140*/  LEA R2, P1, R16, R23, 0x1 ;  /* 0x0000001710027211 */ /* 0x001fc400078208ff */
[-C--:B------:R-:W-:Y:S02]  /*7150*/  LEA R6, P6, R17, R23.reuse, 0x1 ;  /* 0x0000001711067211 */ /* 0x080fe400078c08ff */
[----:B-1----:R-:W-:Y:S02]  /*7160*/  LEA R4, P2, R15, R23, 0x1 ;  /* 0x000000170f047211 */ /* 0x002fe400078408ff */
[----:B------:R-:W-:Y:S02]  /*7170*/  LEA.HI.X.SX32 R3, R16, R239, 0x1, P1 ;  /* 0x000000ef10037211 */ /* 0x000fe400008f0eff */
[----:B------:R-:W-:Y:S02]  /*7180*/  LEA R10, P1, R11, R23, 0x1 ;  /* 0x000000170b0a7211 */ /* 0x000fe400078208ff */
[----:B------:R-:W-:Y:S02]  /*7190*/  LEA.HI.X.SX32 R5, R15, R239, 0x1, P2 ;  /* 0x000000ef0f057211 */ /* 0x000fe400010f0eff */
[----:B------:R-:W-:-:S02]  /*71a0*/  ISETP.LT.AND P2, PT, R12, UR11, !P0 ;  /* 0x0000000b0c007c0c */ /* 0x000fc4000c741270 */
[-C--:B------:R-:W-:Y:S02]  /*71b0*/  LEA.HI.X.SX32 R11, R11, R239.reuse, 0x1, P1 ;  /* 0x000000ef0b0b7211 */ /* 0x080fe400008f0eff */
[----:B------:R-:W-:Y:S02]  /*71c0*/  ISETP.LT.AND P1, PT, R14, UR11, !P0 ;  /* 0x0000000b0e007c0c */ /* 0x000fe4000c721270 */
[----:B------:R-:W-:Y:S02]  /*71d0*/  ISETP.LT.AND P0, PT, R13, UR11, !P0 ;  /* 0x0000000b0d007c0c */ /* 0x000fe4000c701270 */
[----:B------:R-:W-:Y:S02]  /*71e0*/  LEA.HI.X.SX32 R7, R17, R239, 0x1, P6 ;  /* 0x000000ef11077211 */ /* 0x000fe400030f0eff */
[C---:B------:R-:W-:Y:S02]  /*71f0*/  LEA R8, P6, R0.reuse, R23, 0x1 ;  /* 0x0000001700087211 */ /* 0x040fe400078c08ff */
[----:B------:R-:W-:Y:S01]  /*7200*/  PRMT R29, R29, 0x7632, R29 ;  /* 0x000076321d1d7816 */ /* 0x000fe2000000001d */
[----:B------:R0:W-:Y:S01]  /*7210*/  @P5 STG.E.U16 desc[UR12][R6.64], R26 ;  /* 0x0000001a06005986 */ /* 0x0001e2000c10150c */
[----:B------:R-:W-:-:S02]  /*7220*/  LEA.HI.X.SX32 R9, R0, R239, 0x1, P6 ;  /* 0x000000ef00097211 */ /* 0x000fc400030f0eff */
[----:B------:R-:W-:Y:S01]  /*7230*/  PRMT R30, R30, 0x7632, R30 ;  /* 0x000076321e1e7816 */ /* 0x000fe2000000001e */
[----:B------:R0:W-:Y:S01]  /*7240*/  @P4 STG.E.U16 desc[UR12][R2.64], R27 ;  /* 0x0000001b02004986 */ /* 0x0001e2000c10150c */
[----:B------:R-:W-:-:S03]  /*7250*/  LEA R12, P6, R18, R23, 0x1 ;  /* 0x00000017120c7211 */ /* 0x000fc600078c08ff */
[----:B------:R0:W-:Y:S01]  /*7260*/  @P3 STG.E.U16 desc[UR12][R4.64], R28 ;  /* 0x0000001c04003986 */ /* 0x0001e2000c10150c */
[----:B------:R-:W-:-:S03]  /*7270*/  LEA.HI.X.SX32 R13, R18, R239, 0x1, P6 ;  /* 0x000000ef120d7211 */ /* 0x000fc600030f0eff */
[----:B------:R0:W-:Y:S04]  /*7280*/  @P2 STG.E.U16 desc[UR12][R8.64], R29 ;  /* 0x0000001d08002986 */ /* 0x0001e8000c10150c */
[----:B------:R0:W-:Y:S01]  /*7290*/  @P1 STG.E.U16 desc[UR12][R10.64], R30 ;  /* 0x0000001e0a001986 */ /* 0x0001e2000c10150c */
[----:B------:R-:W-:Y:S05]  /*72a0*/  @!P0 EXIT ;  /* 0x000000000000894d */ /* 0x000fea0003800000 */
[----:B0-----:R-:W-:-:S05]  /*72b0*/  PRMT R6, R31, 0x7632, R6 ;  /* 0x000076321f067816 */ /* 0x001fca0000000006 */
[----:B------:R-:W-:Y:S01]  /*72c0*/  STG.E.U16 desc[UR12][R12.64], R6 ;  /* 0x000000060c007986 */ /* 0x000fe2000c10150c */
[----:B------:R-:W-:Y:S05]  /*72d0*/  EXIT ;  /* 0x000000000000794d */ /* 0x000fea0003800000 */
.L_x_3:
[----:B------:R-:W-:-:S00]  /*72e0*/  BRA `(.L_x_3) ;  /* 0xfffffffc00fc7947 */ /* 0x000fc0000383ffff */
[----:B------:R-:W-:-:S00]  /*72f0*/  NOP ;  /* 0x0000000000007918 */ /* 0x000fc00000000000 */
        /* <DEDUP_REMOVED lines=8> */
.L_x_4:


//--------------------- .nv.shared.matmul_kernel  --------------------------
	.section	.nv.shared.matmul_kernel,"aw",@nobits
	.sectionflags	@""
	.align	16
	.zero		1024


//--------------------- .nv.shared.reserved.0     --------------------------
	.section	.nv.shared.reserved.0,"aw",@nobits
	.weak		__nv_reservedSMEM_offset_0_alias
	.size		__nv_reservedSMEM_offset_0_alias, 0, 64
	.other		__nv_reservedSMEM_offset_0_alias,@"STO_CUDA_RESERVED_SHARED STV_DEFAULT"
__nv_reservedSMEM_offset_0_alias:
	.zero		0
	.zero		64


//--------------------- .nv.constant0.matmul_kernel --------------------------
	.section	.nv.constant0.matmul_kernel,"a",@progbits
	.sectionflags	@""
	.align	4
.nv.constant0.matmul_kernel:
	.zero		976


//--------------------- SYMBOLS --------------------------

	.type		.nv.reservedSmem.offset0,@object
	.size		.nv.reservedSmem.offset0,0x4
	.type		.nv.reservedSmem.cap,@object
	.size		.nv.reservedSmem.cap,0x4
